	.target	sm_103a

	.elftype	@"ET_EXEC"


//--------------------- .note.nv.tkinfo           --------------------------
	.section	.note.nv.tkinfo,"",@"SHT_NOTE"
	.sectionflags	@"SHF_NOTE_NV_TKINFO"
	.tkinfo
        /*0018*/ 	.word	0x00000002
        /*0030*/ 	.string	""
        /*0030*/ 	.string	"ptxas"
        /*0030*/ 	.string	"Cuda compilation tools, release 13.0, V13.0.88"
        /*0030*/ 	.string	"Build cuda_13.0.r13.0/compiler.36424714_0"
        /*0030*/ 	.string	"-arch sm_103a -m 64 "



//--------------------- .note.nv.cuinfo           --------------------------
	.section	.note.nv.cuinfo,"",@"SHT_NOTE"
	.sectionflags	@"SHF_NOTE_NV_CUINFO"
        /*0018*/ 	.short	0x0002
        /*001a*/ 	.short	0x0067
        /*001c*/ 	.short	0x0082
	.zero		2


//--------------------- .nv.info                  --------------------------
	.section	.nv.info,"",@"SHT_CUDA_INFO"
	.align	4


	//----- nvinfo : EIATTR_REGCOUNT
	.align		4
        /*0000*/ 	.byte	0x04, 0x2f
        /*0002*/ 	.short	(.L_20 - .L_19)
	.align		4
.L_19:
        /*0004*/ 	.word	index@(_ZN17fastertransformer18reverse_roll_col32EPaPKaiiiiiiii)
        /*0008*/ 	.word	0x0000001a


	//----- nvinfo : EIATTR_FRAME_SIZE
	.align		4
.L_20:
        /*000c*/ 	.byte	0x04, 0x11
        /*000e*/ 	.short	(.L_22 - .L_21)
	.align		4
.L_21:
        /*0010*/ 	.word	index@(_ZN17fastertransformer18reverse_roll_col32EPaPKaiiiiiiii)
        /*0014*/ 	.word	0x00000000


	//----- nvinfo : EIATTR_REGCOUNT
	.align		4
.L_22:
        /*0018*/ 	.byte	0x04, 0x2f
        /*001a*/ 	.short	(.L_24 - .L_23)
	.align		4
.L_23:
        /*001c*/ 	.word	index@(_ZN17fastertransformer12reverse_rollI7__half2EEvPT_PKS2_iiiiiiii)
        /*0020*/ 	.word	0x00000018


	//----- nvinfo : EIATTR_FRAME_SIZE
	.align		4
.L_24:
        /*0024*/ 	.byte	0x04, 0x11
        /*0026*/ 	.short	(.L_26 - .L_25)
	.align		4
.L_25:
        /*0028*/ 	.word	index@(_ZN17fastertransformer12reverse_rollI7__half2EEvPT_PKS2_iiiiiiii)
        /*002c*/ 	.word	0x00000000


	//----- nvinfo : EIATTR_REGCOUNT
	.align		4
.L_26:
        /*0030*/ 	.byte	0x04, 0x2f
        /*0032*/ 	.short	(.L_28 - .L_27)
	.align		4
.L_27:
        /*0034*/ 	.word	index@(_ZN17fastertransformer12reverse_rollIfEEvPT_PKS1_iiiiiiii)
        /*0038*/ 	.word	0x00000018


	//----- nvinfo : EIATTR_FRAME_SIZE
	.align		4
.L_28:
        /*003c*/ 	.byte	0x04, 0x11
        /*003e*/ 	.short	(.L_30 - .L_29)
	.align		4
.L_29:
        /*0040*/ 	.word	index@(_ZN17fastertransformer12reverse_rollIfEEvPT_PKS1_iiiiiiii)
        /*0044*/ 	.word	0x00000000


	//----- nvinfo : EIATTR_REGCOUNT
	.align		4
.L_30:
        /*0048*/ 	.byte	0x04, 0x2f
        /*004a*/ 	.short	(.L_32 - .L_31)
	.align		4
.L_31:
        /*004c*/ 	.word	index@(_ZN17fastertransformer12reverse_rollI6__halfEEvPT_PKS2_iiiiiiii)
        /*0050*/ 	.word	0x00000018


	//----- nvinfo : EIATTR_FRAME_SIZE
	.align		4
.L_32:
        /*0054*/ 	.byte	0x04, 0x11
        /*0056*/ 	.short	(.L_34 - .L_33)
	.align		4
.L_33:
        /*0058*/ 	.word	index@(_ZN17fastertransformer12reverse_rollI6__halfEEvPT_PKS2_iiiiiiii)
        /*005c*/ 	.word	0x00000000


	//----- nvinfo : EIATTR_MIN_STACK_SIZE
	.align		4
.L_34:
        /*0060*/ 	.byte	0x04, 0x12
        /*0062*/ 	.short	(.L_36 - .L_35)
	.align		4
.L_35:
        /*0064*/ 	.word	index@(_ZN17fastertransformer12reverse_rollI6__halfEEvPT_PKS2_iiiiiiii)
        /*0068*/ 	.word	0x00000000


	//----- nvinfo : EIATTR_MIN_STACK_SIZE
	.align		4
.L_36:
        /*006c*/ 	.byte	0x04, 0x12
        /*006e*/ 	.short	(.L_38 - .L_37)
	.align		4
.L_37:
        /*0070*/ 	.word	index@(_ZN17fastertransformer12reverse_rollIfEEvPT_PKS1_iiiiiiii)
        /*0074*/ 	.word	0x00000000


	//----- nvinfo : EIATTR_MIN_STACK_SIZE
	.align		4
.L_38:
        /*0078*/ 	.byte	0x04, 0x12
        /*007a*/ 	.short	(.L_40 - .L_39)
	.align		4
.L_39:
        /*007c*/ 	.word	index@(_ZN17fastertransformer12reverse_rollI7__half2EEvPT_PKS2_iiiiiiii)
        /*0080*/ 	.word	0x00000000


	//----- nvinfo : EIATTR_MIN_STACK_SIZE
	.align		4
.L_40:
        /*0084*/ 	.byte	0x04, 0x12
        /*0086*/ 	.short	(.L_42 - .L_41)
	.align		4
.L_41:
        /*0088*/ 	.word	index@(_ZN17fastertransformer18reverse_roll_col32EPaPKaiiiiiiii)
        /*008c*/ 	.word	0x00000000
.L_42:


//--------------------- .nv.compat                --------------------------
	.section	.nv.compat,"",@"SHT_CUDA_COMPAT_INFO"
	.align	4
        /*0000*/ 	.byte	0x02, 0x09, 0x01, 0x00, 0x02, 0x02, 0x01, 0x00, 0x02, 0x05, 0x05, 0x00, 0x03, 0x07, 0x01, 0x01
        /*0010*/ 	.byte	0x02, 0x03, 0x00, 0x00, 0x02, 0x06, 0x01, 0x00, 0x04, 0x0b, 0x08, 0x00, 0x00, 0x00, 0x00, 0x00
        /*0020*/ 	.byte	0x00, 0x00, 0x00, 0x00


//--------------------- .nv.info._ZN17fastertransformer12reverse_rollI6__halfEEvPT_PKS2_iiiiiiii --------------------------
	.section	.nv.info._ZN17fastertransformer12reverse_rollI6__halfEEvPT_PKS2_iiiiiiii,"",@"SHT_CUDA_INFO"
	.sectionflags	@""
	.align	4


	//----- nvinfo : EIATTR_CUDA_API_VERSION
	.align		4
        /*0000*/ 	.byte	0x04, 0x37
        /*0002*/ 	.short	(.L_44 - .L_43)
.L_43:
        /*0004*/ 	.word	0x00000082


	//----- nvinfo : EIATTR_KPARAM_INFO
	.align		4
.L_44:
        /*0008*/ 	.byte	0x04, 0x17
        /*000a*/ 	.short	(.L_46 - .L_45)
.L_45:
        /*000c*/ 	.word	0x00000000
        /*0010*/ 	.short	0x0009
        /*0012*/ 	.short	0x002c
        /*0014*/ 	.byte	0x00, 0xf0, 0x11, 0x00


	//----- nvinfo : EIATTR_KPARAM_INFO
	.align		4
.L_46:
        /*0018*/ 	.byte	0x04, 0x17
        /*001a*/ 	.short	(.L_48 - .L_47)
.L_47:
        /*001c*/ 	.word	0x00000000
        /*0020*/ 	.short	0x0008
        /*0022*/ 	.short	0x0028
        /*0024*/ 	.byte	0x00, 0xf0, 0x11, 0x00


	//----- nvinfo : EIATTR_KPARAM_INFO
	.align		4
.L_48:
        /*0028*/ 	.byte	0x04, 0x17
        /*002a*/ 	.short	(.L_50 - .L_49)
.L_49:
        /*002c*/ 	.word	0x00000000
        /*0030*/ 	.short	0x0007
        /*0032*/ 	.short	0x0024
        /*0034*/ 	.byte	0x00, 0xf0, 0x11, 0x00


	//----- nvinfo : EIATTR_KPARAM_INFO
	.align		4
.L_50:
        /*0038*/ 	.byte	0x04, 0x17
        /*003a*/ 	.short	(.L_52 - .L_51)
.L_51:
        /*003c*/ 	.word	0x00000000
        /*0040*/ 	.short	0x0006
        /*0042*/ 	.short	0x0020
        /*0044*/ 	.byte	0x00, 0xf0, 0x11, 0x00


	//----- nvinfo : EIATTR_KPARAM_INFO
	.align		4
.L_52:
        /*0048*/ 	.byte	0x04, 0x17
        /*004a*/ 	.short	(.L_54 - .L_53)
.L_53:
        /*004c*/ 	.word	0x00000000
        /*0050*/ 	.short	0x0005
        /*0052*/ 	.short	0x001c
        /*0054*/ 	.byte	0x00, 0xf0, 0x11, 0x00


	//----- nvinfo : EIATTR_KPARAM_INFO
	.align		4
.L_54:
        /*0058*/ 	.byte	0x04, 0x17
        /*005a*/ 	.short	(.L_56 - .L_55)
.L_55:
        /*005c*/ 	.word	0x00000000
        /*0060*/ 	.short	0x0004
        /*0062*/ 	.short	0x0018
        /*0064*/ 	.byte	0x00, 0xf0, 0x11, 0x00


	//----- nvinfo : EIATTR_KPARAM_INFO
	.align		4
.L_56:
        /*0068*/ 	.byte	0x04, 0x17
        /*006a*/ 	.short	(.L_58 - .L_57)
.L_57:
        /*006c*/ 	.word	0x00000000
        /*0070*/ 	.short	0x0003
        /*0072*/ 	.short	0x0014
        /*0074*/ 	.byte	0x00, 0xf0, 0x11, 0x00


	//----- nvinfo : EIATTR_KPARAM_INFO
	.align		4
.L_58:
        /*0078*/ 	.byte	0x04, 0x17
        /*007a*/ 	.short	(.L_60 - .L_59)
.L_59:
        /*007c*/ 	.word	0x00000000
        /*0080*/ 	.short	0x0002
        /*0082*/ 	.short	0x0010
        /*0084*/ 	.byte	0x00, 0xf0, 0x11, 0x00


	//----- nvinfo : EIATTR_KPARAM_INFO
	.align		4
.L_60:
        /*0088*/ 	.byte	0x04, 0x17
        /*008a*/ 	.short	(.L_62 - .L_61)
.L_61:
        /*008c*/ 	.word	0x00000000
        /*0090*/ 	.short	0x0001
        /*0092*/ 	.short	0x0008
        /*0094*/ 	.byte	0x00, 0xf5, 0x21, 0x00


	//----- nvinfo : EIATTR_KPARAM_INFO
	.align		4
.L_62:
        /*0098*/ 	.byte	0x04, 0x17
        /*009a*/ 	.short	(.L_64 - .L_63)
.L_63:
        /*009c*/ 	.word	0x00000000
        /*00a0*/ 	.short	0x0000
        /*00a2*/ 	.short	0x0000
        /*00a4*/ 	.byte	0x00, 0xf5, 0x21, 0x00


	//----- nvinfo : EIATTR_SPARSE_MMA_MASK
	.align		4
.L_64:
        /*00a8*/ 	.byte	0x03, 0x50
        /*00aa*/ 	.short	0x0000


	//----- nvinfo : EIATTR_MAXREG_COUNT
	.align		4
        /*00ac*/ 	.byte	0x03, 0x1b
        /*00ae*/ 	.short	0x00ff


	//----- nvinfo : EIATTR_MERCURY_ISA_VERSION
	.align		4
        /*00b0*/ 	.byte	0x03, 0x5f
        /*00b2*/ 	.short	0x0101


	//----- nvinfo : EIATTR_VRC_CTA_INIT_COUNT
	.align		4
        /*00b4*/ 	.byte	0x02, 0x4a
	.zero		1
	.zero		1


	//----- nvinfo : EIATTR_EXIT_INSTR_OFFSETS
	.align		4
        /*00b8*/ 	.byte	0x04, 0x1c
        /*00ba*/ 	.short	(.L_66 - .L_65)


	//   ....[0]....
.L_65:
        /*00bc*/ 	.word	0x00000690


	//   ....[1]....
        /*00c0*/ 	.word	0x000007b0


	//----- nvinfo : EIATTR_CRS_STACK_SIZE
	.align		4
.L_66:
        /*00c4*/ 	.byte	0x04, 0x1e
        /*00c6*/ 	.short	(.L_68 - .L_67)
.L_67:
        /*00c8*/ 	.word	0x00000000


	//----- nvinfo : EIATTR_CBANK_PARAM_SIZE
	.align		4
.L_68:
        /*00cc*/ 	.byte	0x03, 0x19
        /*00ce*/ 	.short	0x0030


	//----- nvinfo : EIATTR_PARAM_CBANK
	.align		4
        /*00d0*/ 	.byte	0x04, 0x0a
        /*00d2*/ 	.short	(.L_70 - .L_69)
	.align		4
.L_69:
        /*00d4*/ 	.word	index@(.nv.constant0._ZN17fastertransformer12reverse_rollI6__halfEEvPT_PKS2_iiiiiiii)
        /*00d8*/ 	.short	0x0380
        /*00da*/ 	.short	0x0030


	//----- nvinfo : EIATTR_SW_WAR
	.align		4
.L_70:
        /*00dc*/ 	.byte	0x04, 0x36
        /*00de*/ 	.short	(.L_72 - .L_71)
.L_71:
        /*00e0*/ 	.word	0x00000008
.L_72:


//--------------------- .nv.info._ZN17fastertransformer12reverse_rollIfEEvPT_PKS1_iiiiiiii --------------------------
	.section	.nv.info._ZN17fastertransformer12reverse_rollIfEEvPT_PKS1_iiiiiiii,"",@"SHT_CUDA_INFO"
	.sectionflags	@""
	.align	4


	//----- nvinfo : EIATTR_CUDA_API_VERSION
	.align		4
        /*0000*/ 	.byte	0x04, 0x37
        /*0002*/ 	.short	(.L_74 - .L_73)
.L_73:
        /*0004*/ 	.word	0x00000082


	//----- nvinfo : EIATTR_KPARAM_INFO
	.align		4
.L_74:
        /*0008*/ 	.byte	0x04, 0x17
        /*000a*/ 	.short	(.L_76 - .L_75)
.L_75:
        /*000c*/ 	.word	0x00000000
        /*0010*/ 	.short	0x0009
        /*0012*/ 	.short	0x002c
        /*0014*/ 	.byte	0x00, 0xf0, 0x11, 0x00


	//----- nvinfo : EIATTR_KPARAM_INFO
	.align		4
.L_76:
        /*0018*/ 	.byte	0x04, 0x17
        /*001a*/ 	.short	(.L_78 - .L_77)
.L_77:
        /*001c*/ 	.word	0x00000000
        /*0020*/ 	.short	0x0008
        /*0022*/ 	.short	0x0028
        /*0024*/ 	.byte	0x00, 0xf0, 0x11, 0x00


	//----- nvinfo : EIATTR_KPARAM_INFO
	.align		4
.L_78:
        /*0028*/ 	.byte	0x04, 0x17
        /*002a*/ 	.short	(.L_80 - .L_79)
.L_79:
        /*002c*/ 	.word	0x00000000
        /*0030*/ 	.short	0x0007
        /*0032*/ 	.short	0x0024
        /*0034*/ 	.byte	0x00, 0xf0, 0x11, 0x00


	//----- nvinfo : EIATTR_KPARAM_INFO
	.align		4
.L_80:
        /*0038*/ 	.byte	0x04, 0x17
        /*003a*/ 	.short	(.L_82 - .L_81)
.L_81:
        /*003c*/ 	.word	0x00000000
        /*0040*/ 	.short	0x0006
        /*0042*/ 	.short	0x0020
        /*0044*/ 	.byte	0x00, 0xf0, 0x11, 0x00


	//----- nvinfo : EIATTR_KPARAM_INFO
	.align		4
.L_82:
        /*0048*/ 	.byte	0x04, 0x17
        /*004a*/ 	.short	(.L_84 - .L_83)
.L_83:
        /*004c*/ 	.word	0x00000000
        /*0050*/ 	.short	0x0005
        /*0052*/ 	.short	0x001c
        /*0054*/ 	.byte	0x00, 0xf0, 0x11, 0x00


	//----- nvinfo : EIATTR_KPARAM_INFO
	.align		4
.L_84:
        /*0058*/ 	.byte	0x04, 0x17
        /*005a*/ 	.short	(.L_86 - .L_85)
.L_85:
        /*005c*/ 	.word	0x00000000
        /*0060*/ 	.short	0x0004
        /*0062*/ 	.short	0x0018
        /*0064*/ 	.byte	0x00, 0xf0, 0x11, 0x00


	//----- nvinfo : EIATTR_KPARAM_INFO
	.align		4
.L_86:
        /*0068*/ 	.byte	0x04, 0x17
        /*006a*/ 	.short	(.L_88 - .L_87)
.L_87:
        /*006c*/ 	.word	0x00000000
        /*0070*/ 	.short	0x0003
        /*0072*/ 	.short	0x0014
        /*0074*/ 	.byte	0x00, 0xf0, 0x11, 0x00


	//----- nvinfo : EIATTR_KPARAM_INFO
	.align		4
.L_88:
        /*0078*/ 	.byte	0x04, 0x17
        /*007a*/ 	.short	(.L_90 - .L_89)
.L_89:
        /*007c*/ 	.word	0x00000000
        /*0080*/ 	.short	0x0002
        /*0082*/ 	.short	0x0010
        /*0084*/ 	.byte	0x00, 0xf0, 0x11, 0x00


	//----- nvinfo : EIATTR_KPARAM_INFO
	.align		4
.L_90:
        /*0088*/ 	.byte	0x04, 0x17
        /*008a*/ 	.short	(.L_92 - .L_91)
.L_91:
        /*008c*/ 	.word	0x00000000
        /*0090*/ 	.short	0x0001
        /*0092*/ 	.short	0x0008
        /*0094*/ 	.byte	0x00, 0xf5, 0x21, 0x00


	//----- nvinfo : EIATTR_KPARAM_INFO
	.align		4
.L_92:
        /*0098*/ 	.byte	0x04, 0x17
        /*009a*/ 	.short	(.L_94 - .L_93)
.L_93:
        /*009c*/ 	.word	0x00000000
        /*00a0*/ 	.short	0x0000
        /*00a2*/ 	.short	0x0000
        /*00a4*/ 	.byte	0x00, 0xf5, 0x21, 0x00


	//----- nvinfo : EIATTR_SPARSE_MMA_MASK
	.align		4
.L_94:
        /*00a8*/ 	.byte	0x03, 0x50
        /*00aa*/ 	.short	0x0000


	//----- nvinfo : EIATTR_MAXREG_COUNT
	.align		4
        /*00ac*/ 	.byte	0x03, 0x1b
        /*00ae*/ 	.short	0x00ff


	//----- nvinfo : EIATTR_MERCURY_ISA_VERSION
	.align		4
        /*00b0*/ 	.byte	0x03, 0x5f
        /*00b2*/ 	.short	0x0101


	//----- nvinfo : EIATTR_VRC_CTA_INIT_COUNT
	.align		4
        /*00b4*/ 	.byte	0x02, 0x4a
	.zero		1
	.zero		1


	//----- nvinfo : EIATTR_EXIT_INSTR_OFFSETS
	.align		4
        /*00b8*/ 	.byte	0x04, 0x1c
        /*00ba*/ 	.short	(.L_96 - .L_95)


	//   ....[0]....
.L_95:
        /*00bc*/ 	.word	0x00000690


	//   ....[1]....
        /*00c0*/ 	.word	0x000007b0


	//----- nvinfo : EIATTR_CRS_STACK_SIZE
	.align		4
.L_96:
        /*00c4*/ 	.byte	0x04, 0x1e
        /*00c6*/ 	.short	(.L_98 - .L_97)
.L_97:
        /*00c8*/ 	.word	0x00000000


	//----- nvinfo : EIATTR_CBANK_PARAM_SIZE
	.align		4
.L_98:
        /*00cc*/ 	.byte	0x03, 0x19
        /*00ce*/ 	.short	0x0030


	//----- nvinfo : EIATTR_PARAM_CBANK
	.align		4
        /*00d0*/ 	.byte	0x04, 0x0a
        /*00d2*/ 	.short	(.L_100 - .L_99)
	.align		4
.L_99:
        /*00d4*/ 	.word	index@(.nv.constant0._ZN17fastertransformer12reverse_rollIfEEvPT_PKS1_iiiiiiii)
        /*00d8*/ 	.short	0x0380
        /*00da*/ 	.short	0x0030


	//----- nvinfo : EIATTR_SW_WAR
	.align		4
.L_100:
        /*00dc*/ 	.byte	0x04, 0x36
        /*00de*/ 	.short	(.L_102 - .L_101)
.L_101:
        /*00e0*/ 	.word	0x00000008
.L_102:


//--------------------- .nv.info._ZN17fastertransformer12reverse_rollI7__half2EEvPT_PKS2_iiiiiiii --------------------------
	.section	.nv.info._ZN17fastertransformer12reverse_rollI7__half2EEvPT_PKS2_iiiiiiii,"",@"SHT_CUDA_INFO"
	.sectionflags	@""
	.align	4


	//----- nvinfo : EIATTR_CUDA_API_VERSION
	.align		4
        /*0000*/ 	.byte	0x04, 0x37
        /*0002*/ 	.short	(.L_104 - .L_103)
.L_103:
        /*0004*/ 	.word	0x00000082


	//----- nvinfo : EIATTR_KPARAM_INFO
	.align		4
.L_104:
        /*0008*/ 	.byte	0x04, 0x17
        /*000a*/ 	.short	(.L_106 - .L_105)
.L_105:
        /*000c*/ 	.word	0x00000000
        /*0010*/ 	.short	0x0009
        /*0012*/ 	.short	0x002c
        /*0014*/ 	.byte	0x00, 0xf0, 0x11, 0x00


	//----- nvinfo : EIATTR_KPARAM_INFO
	.align		4
.L_106:
        /*0018*/ 	.byte	0x04, 0x17
        /*001a*/ 	.short	(.L_108 - .L_107)
.L_107:
        /*001c*/ 	.word	0x00000000
        /*0020*/ 	.short	0x0008
        /*0022*/ 	.short	0x0028
        /*0024*/ 	.byte	0x00, 0xf0, 0x11, 0x00


	//----- nvinfo : EIATTR_KPARAM_INFO
	.align		4
.L_108:
        /*0028*/ 	.byte	0x04, 0x17
        /*002a*/ 	.short	(.L_110 - .L_109)
.L_109:
        /*002c*/ 	.word	0x00000000
        /*0030*/ 	.short	0x0007
        /*0032*/ 	.short	0x0024
        /*0034*/ 	.byte	0x00, 0xf0, 0x11, 0x00


	//----- nvinfo : EIATTR_KPARAM_INFO
	.align		4
.L_110:
        /*0038*/ 	.byte	0x04, 0x17
        /*003a*/ 	.short	(.L_112 - .L_111)
.L_111:
        /*003c*/ 	.word	0x00000000
        /*0040*/ 	.short	0x0006
        /*0042*/ 	.short	0x0020
        /*0044*/ 	.byte	0x00, 0xf0, 0x11, 0x00


	//----- nvinfo : EIATTR_KPARAM_INFO
	.align		4
.L_112:
        /*0048*/ 	.byte	0x04, 0x17
        /*004a*/ 	.short	(.L_114 - .L_113)
.L_113:
        /*004c*/ 	.word	0x00000000
        /*0050*/ 	.short	0x0005
        /*0052*/ 	.short	0x001c
        /*0054*/ 	.byte	0x00, 0xf0, 0x11, 0x00


	//----- nvinfo : EIATTR_KPARAM_INFO
	.align		4
.L_114:
        /*0058*/ 	.byte	0x04, 0x17
        /*005a*/ 	.short	(.L_116 - .L_115)
.L_115:
        /*005c*/ 	.word	0x00000000
        /*0060*/ 	.short	0x0004
        /*0062*/ 	.short	0x0018
        /*0064*/ 	.byte	0x00, 0xf0, 0x11, 0x00


	//----- nvinfo : EIATTR_KPARAM_INFO
	.align		4
.L_116:
        /*0068*/ 	.byte	0x04, 0x17
        /*006a*/ 	.short	(.L_118 - .L_117)
.L_117:
        /*006c*/ 	.word	0x00000000
        /*0070*/ 	.short	0x0003
        /*0072*/ 	.short	0x0014
        /*0074*/ 	.byte	0x00, 0xf0, 0x11, 0x00


	//----- nvinfo : EIATTR_KPARAM_INFO
	.align		4
.L_118:
        /*0078*/ 	.byte	0x04, 0x17
        /*007a*/ 	.short	(.L_120 - .L_119)
.L_119:
        /*007c*/ 	.word	0x00000000
        /*0080*/ 	.short	0x0002
        /*0082*/ 	.short	0x0010
        /*0084*/ 	.byte	0x00, 0xf0, 0x11, 0x00


	//----- nvinfo : EIATTR_KPARAM_INFO
	.align		4
.L_120:
        /*0088*/ 	.byte	0x04, 0x17
        /*008a*/ 	.short	(.L_122 - .L_121)
.L_121:
        /*008c*/ 	.word	0x00000000
        /*0090*/ 	.short	0x0001
        /*0092*/ 	.short	0x0008
        /*0094*/ 	.byte	0x00, 0xf5, 0x21, 0x00


	//----- nvinfo : EIATTR_KPARAM_INFO
	.align		4
.L_122:
        /*0098*/ 	.byte	0x04, 0x17
        /*009a*/ 	.short	(.L_124 - .L_123)
.L_123:
        /*009c*/ 	.word	0x00000000
        /*00a0*/ 	.short	0x0000
        /*00a2*/ 	.short	0x0000
        /*00a4*/ 	.byte	0x00, 0xf5, 0x21, 0x00


	//----- nvinfo : EIATTR_SPARSE_MMA_MASK
	.align		4
.L_124:
        /*00a8*/ 	.byte	0x03, 0x50
        /*00aa*/ 	.short	0x0000


	//----- nvinfo : EIATTR_MAXREG_COUNT
	.align		4
        /*00ac*/ 	.byte	0x03, 0x1b
        /*00ae*/ 	.short	0x00ff


	//----- nvinfo : EIATTR_MERCURY_ISA_VERSION
	.align		4
        /*00b0*/ 	.byte	0x03, 0x5f
        /*00b2*/ 	.short	0x0101


	//----- nvinfo : EIATTR_VRC_CTA_INIT_COUNT
	.align		4
        /*00b4*/ 	.byte	0x02, 0x4a
	.zero		1
	.zero		1


	//----- nvinfo : EIATTR_EXIT_INSTR_OFFSETS
	.align		4
        /*00b8*/ 	.byte	0x04, 0x1c
        /*00ba*/ 	.short	(.L_126 - .L_125)


	//   ....[0]....
.L_125:
        /*00bc*/ 	.word	0x00000690


	//   ....[1]....
        /*00c0*/ 	.word	0x000007b0


	//----- nvinfo : EIATTR_CRS_STACK_SIZE
	.align		4
.L_126:
        /*00c4*/ 	.byte	0x04, 0x1e
        /*00c6*/ 	.short	(.L_128 - .L_127)
.L_127:
        /*00c8*/ 	.word	0x00000000


	//----- nvinfo : EIATTR_CBANK_PARAM_SIZE
	.align		4
.L_128:
        /*00cc*/ 	.byte	0x03, 0x19
        /*00ce*/ 	.short	0x0030


	//----- nvinfo : EIATTR_PARAM_CBANK
	.align		4
        /*00d0*/ 	.byte	0x04, 0x0a
        /*00d2*/ 	.short	(.L_130 - .L_129)
	.align		4
.L_129:
        /*00d4*/ 	.word	index@(.nv.constant0._ZN17fastertransformer12reverse_rollI7__half2EEvPT_PKS2_iiiiiiii)
        /*00d8*/ 	.short	0x0380
        /*00da*/ 	.short	0x0030


	//----- nvinfo : EIATTR_SW_WAR
	.align		4
.L_130:
        /*00dc*/ 	.byte	0x04, 0x36
        /*00de*/ 	.short	(.L_132 - .L_131)
.L_131:
        /*00e0*/ 	.word	0x00000008
.L_132:


//--------------------- .nv.info._ZN17fastertransformer18reverse_roll_col32EPaPKaiiiiiiii --------------------------
	.section	.nv.info._ZN17fastertransformer18reverse_roll_col32EPaPKaiiiiiiii,"",@"SHT_CUDA_INFO"
	.sectionflags	@""
	.align	4


	//----- nvinfo : EIATTR_CUDA_API_VERSION
	.align		4
        /*0000*/ 	.byte	0x04, 0x37
        /*0002*/ 	.short	(.L_134 - .L_133)
.L_133:
        /*0004*/ 	.word	0x00000082


	//----- nvinfo : EIATTR_KPARAM_INFO
	.align		4
.L_134:
        /*0008*/ 	.byte	0x04, 0x17
        /*000a*/ 	.short	(.L_136 - .L_135)
.L_135:
        /*000c*/ 	.word	0x00000000
        /*0010*/ 	.short	0x0009
        /*0012*/ 	.short	0x002c
        /*0014*/ 	.byte	0x00, 0xf0, 0x11, 0x00


	//----- nvinfo : EIATTR_KPARAM_INFO
	.align		4
.L_136:
        /*0018*/ 	.byte	0x04, 0x17
        /*001a*/ 	.short	(.L_138 - .L_137)
.L_137:
        /*001c*/ 	.word	0x00000000
        /*0020*/ 	.short	0x0008
        /*0022*/ 	.short	0x0028
        /*0024*/ 	.byte	0x00, 0xf0, 0x11, 0x00


	//----- nvinfo : EIATTR_KPARAM_INFO
	.align		4
.L_138:
        /*0028*/ 	.byte	0x04, 0x17
        /*002a*/ 	.short	(.L_140 - .L_139)
.L_139:
        /*002c*/ 	.word	0x00000000
        /*0030*/ 	.short	0x0007
        /*0032*/ 	.short	0x0024
        /*0034*/ 	.byte	0x00, 0xf0, 0x11, 0x00


	//----- nvinfo : EIATTR_KPARAM_INFO
	.align		4
.L_140:
        /*0038*/ 	.byte	0x04, 0x17
        /*003a*/ 	.short	(.L_142 - .L_141)
.L_141:
        /*003c*/ 	.word	0x00000000
        /*0040*/ 	.short	0x0006
        /*0042*/ 	.short	0x0020
        /*0044*/ 	.byte	0x00, 0xf0, 0x11, 0x00


	//----- nvinfo : EIATTR_KPARAM_INFO
	.align		4
.L_142:
        /*0048*/ 	.byte	0x04, 0x17
        /*004a*/ 	.short	(.L_144 - .L_143)
.L_143:
        /*004c*/ 	.word	0x00000000
        /*0050*/ 	.short	0x0005
        /*0052*/ 	.short	0x001c
        /*0054*/ 	.byte	0x00, 0xf0, 0x11, 0x00


	//----- nvinfo : EIATTR_KPARAM_INFO
	.align		4
.L_144:
        /*0058*/ 	.byte	0x04, 0x17
        /*005a*/ 	.short	(.L_146 - .L_145)
.L_145:
        /*005c*/ 	.word	0x00000000
        /*0060*/ 	.short	0x0004
        /*0062*/ 	.short	0x0018
        /*0064*/ 	.byte	0x00, 0xf0, 0x11, 0x00


	//----- nvinfo : EIATTR_KPARAM_INFO
	.align		4
.L_146:
        /*0068*/ 	.byte	0x04, 0x17
        /*006a*/ 	.short	(.L_148 - .L_147)
.L_147:
        /*006c*/ 	.word	0x00000000
        /*0070*/ 	.short	0x0003
        /*0072*/ 	.short	0x0014
        /*0074*/ 	.byte	0x00, 0xf0, 0x11, 0x00


	//----- nvinfo : EIATTR_KPARAM_INFO
	.align		4
.L_148:
        /*0078*/ 	.byte	0x04, 0x17
        /*007a*/ 	.short	(.L_150 - .L_149)
.L_149:
        /*007c*/ 	.word	0x00000000
        /*0080*/ 	.short	0x0002
        /*0082*/ 	.short	0x0010
        /*0084*/ 	.byte	0x00, 0xf0, 0x11, 0x00


	//----- nvinfo : EIATTR_KPARAM_INFO
	.align		4
.L_150:
        /*0088*/ 	.byte	0x04, 0x17
        /*008a*/ 	.short	(.L_152 - .L_151)
.L_151:
        /*008c*/ 	.word	0x00000000
        /*0090*/ 	.short	0x0001
        /*0092*/ 	.short	0x0008
        /*0094*/ 	.byte	0x00, 0xf5, 0x21, 0x00


	//----- nvinfo : EIATTR_KPARAM_INFO
	.align		4
.L_152:
        /*0098*/ 	.byte	0x04, 0x17
        /*009a*/ 	.short	(.L_154 - .L_153)
.L_153:
        /*009c*/ 	.word	0x00000000
        /*00a0*/ 	.short	0x0000
        /*00a2*/ 	.short	0x0000
        /*00a4*/ 	.byte	0x00, 0xf5, 0x21, 0x00


	//----- nvinfo : EIATTR_SPARSE_MMA_MASK
	.align		4
.L_154:
        /*00a8*/ 	.byte	0x03, 0x50
        /*00aa*/ 	.short	0x0000


	//----- nvinfo : EIATTR_MAXREG_COUNT
	.align		4
        /*00ac*/ 	.byte	0x03, 0x1b
        /*00ae*/ 	.short	0x00ff


	//----- nvinfo : EIATTR_MERCURY_ISA_VERSION
	.align		4
        /*00b0*/ 	.byte	0x03, 0x5f
        /*00b2*/ 	.short	0x0101


	//----- nvinfo : EIATTR_VRC_CTA_INIT_COUNT
	.align		4
        /*00b4*/ 	.byte	0x02, 0x4a
	.zero		1
	.zero		1


	//----- nvinfo : EIATTR_EXIT_INSTR_OFFSETS
	.align		4
        /*00b8*/ 	.byte	0x04, 0x1c
        /*00ba*/ 	.short	(.L_156 - .L_155)


	//   ....[0]....
.L_155:
        /*00bc*/ 	.word	0x00000070


	//   ....[1]....
        /*00c0*/ 	.word	0x000009c0


	//----- nvinfo : EIATTR_CBANK_PARAM_SIZE
	.align		4
.L_156:
        /*00c4*/ 	.byte	0x03, 0x19
        /*00c6*/ 	.short	0x0030


	//----- nvinfo : EIATTR_PARAM_CBANK
	.align		4
        /*00c8*/ 	.byte	0x04, 0x0a
        /*00ca*/ 	.short	(.L_158 - .L_157)
	.align		4
.L_157:
        /*00cc*/ 	.word	index@(.nv.constant0._ZN17fastertransformer18reverse_roll_col32EPaPKaiiiiiiii)
        /*00d0*/ 	.short	0x0380
        /*00d2*/ 	.short	0x0030


	//----- nvinfo : EIATTR_SW_WAR
	.align		4
.L_158:
        /*00d4*/ 	.byte	0x04, 0x36
        /*00d6*/ 	.short	(.L_160 - .L_159)
.L_159:
        /*00d8*/ 	.word	0x00000008
.L_160:


//--------------------- .nv.callgraph             --------------------------
	.section	.nv.callgraph,"",@"SHT_CUDA_CALLGRAPH"
	.align	4
	.sectionentsize	8
	.align		4
        /*0000*/ 	.word	0x00000000
	.align		4
        /*0004*/ 	.word	0xffffffff
	.align		4
        /*0008*/ 	.word	0x00000000
	.align		4
        /*000c*/ 	.word	0xfffffffe
	.align		4
        /*0010*/ 	.word	0x00000000
	.align		4
        /*0014*/ 	.word	0xfffffffd
	.align		4
        /*0018*/ 	.word	0x00000000
	.align		4
        /*001c*/ 	.word	0xfffffffc


//--------------------- .nv.constant4             --------------------------
	.section	.nv.constant4,"a",@progbits
	.align	8
	.align		8
.nv.constant4:
        /*0000*/ 	.dword	precalc_xorwow_matrix
	.align		8
        /*0008*/ 	.dword	precalc_xorwow_offset_matrix
	.align		8
        /*0010*/ 	.dword	mrg32k3aM1
	.align		8
        /*0018*/ 	.dword	mrg32k3aM2
	.align		8
        /*0020*/ 	.dword	mrg32k3aM1SubSeq
	.align		8
        /*0028*/ 	.dword	mrg32k3aM2SubSeq
	.align		8
        /*0030*/ 	.dword	mrg32k3aM1Seq
	.align		8
        /*0038*/ 	.dword	mrg32k3aM2Seq
	.align		8
        /*0040*/ 	.dword	_ZN54_INTERNAL_7a36a051_23_reverse_roll_kernels_cu_6eecb27d4cuda3std3__456_GLOBAL__N__7a36a051_23_reverse_roll_kernels_cu_6eecb27d6ignoreE
	.align		8
        /*0048*/ 	.dword	_ZN54_INTERNAL_7a36a051_23_reverse_roll_kernels_cu_6eecb27d4cuda3std3__45__cpo5beginE
	.align		8
        /*0050*/ 	.dword	_ZN54_INTERNAL_7a36a051_23_reverse_roll_kernels_cu_6eecb27d4cuda3std3__45__cpo3endE
	.align		8
        /*0058*/ 	.dword	_ZN54_INTERNAL_7a36a051_23_reverse_roll_kernels_cu_6eecb27d4cuda3std3__45__cpo6cbeginE
	.align		8
        /*0060*/ 	.dword	_ZN54_INTERNAL_7a36a051_23_reverse_roll_kernels_cu_6eecb27d4cuda3std3__45__cpo4cendE
	.align		8
        /*0068*/ 	.dword	_ZN54_INTERNAL_7a36a051_23_reverse_roll_kernels_cu_6eecb27d4cuda3std3__419piecewise_constructE
	.align		8
        /*0070*/ 	.dword	_ZN54_INTERNAL_7a36a051_23_reverse_roll_kernels_cu_6eecb27d4cuda3std3__48in_placeE
	.align		8
        /*0078*/ 	.dword	_ZN54_INTERNAL_7a36a051_23_reverse_roll_kernels_cu_6eecb27d4cuda3std6ranges3__45__cpo4swapE
	.align		8
        /*0080*/ 	.dword	_ZN54_INTERNAL_7a36a051_23_reverse_roll_kernels_cu_6eecb27d4cuda3std6ranges3__45__cpo9iter_moveE
	.align		8
        /*0088*/ 	.dword	_ZN54_INTERNAL_7a36a051_23_reverse_roll_kernels_cu_6eecb27d4cuda3std6ranges3__45__cpo7advanceE


//--------------------- .nv.constant3             --------------------------
	.section	.nv.constant3,"a",@progbits
	.align	8
.nv.constant3:
	.type		__cr_lgamma_table,@object
	.size		__cr_lgamma_table,(.L_8 - __cr_lgamma_table)
__cr_lgamma_table:
        /*0000*/ 	.byte	0x00, 0x00, 0x00, 0x00, 0x00, 0x00, 0x00, 0x00, 0x00, 0x00, 0x00, 0x00, 0x00, 0x00, 0x00, 0x00
        /*0010*/ 	.byte	0xef, 0x39, 0xfa, 0xfe, 0x42, 0x2e, 0xe6, 0x3f, 0x02, 0x20, 0x2a, 0xfa, 0x0b, 0xab, 0xfc, 0x3f
        /*0020*/ 	.byte	0xf9, 0x2c, 0x92, 0x7c, 0xa7, 0x6c, 0x09, 0x40, 0xc9, 0x79, 0x44, 0x3c, 0x64, 0x26, 0x13, 0x40
        /*0030*/ 	.byte	0xca, 0x01, 0xcf, 0x3a, 0x27, 0x51, 0x1a, 0x40, 0x30, 0xcc, 0x2d, 0xf3, 0xe1, 0x0c, 0x21, 0x40
        /*0040*/ 	.byte	0x0d, 0xb7, 0xfc, 0x82, 0x8e, 0x35, 0x25, 0x40
.L_8:


//--------------------- .text._ZN17fastertransformer12reverse_rollI6__halfEEvPT_PKS2_iiiiiiii --------------------------
	.section	.text._ZN17fastertransformer12reverse_rollI6__halfEEvPT_PKS2_iiiiiiii,"ax",@progbits
	.align	128
        .global         _ZN17fastertransformer12reverse_rollI6__halfEEvPT_PKS2_iiiiiiii
        .type           _ZN17fastertransformer12reverse_rollI6__halfEEvPT_PKS2_iiiiiiii,@function
        .size           _ZN17fastertransformer12reverse_rollI6__halfEEvPT_PKS2_iiiiiiii,(.L_x_7 - _ZN17fastertransformer12reverse_rollI6__halfEEvPT_PKS2_iiiiiiii)
        .other          _ZN17fastertransformer12reverse_rollI6__halfEEvPT_PKS2_iiiiiiii,@"STO_CUDA_ENTRY STV_DEFAULT"
_ZN17fastertransformer12reverse_rollI6__halfEEvPT_PKS2_iiiiiiii:
.text._ZN17fastertransformer12reverse_rollI6__halfEEvPT_PKS2_iiiiiiii:
[----:B------:R-:W-:Y:S08]  /*0000*/  LDC R1, c[0x0][0x37c] ;  /* 0x0000df00ff017b82 */ /* 0x000ff00000000800 */
[----:B------:R-:W0:Y:S01]  /*0010*/  LDC R0, c[0x0][0x39c] ;  /* 0x0000e700ff007b82 */ /* 0x000e220000000800 */
[----:B------:R-:W1:Y:S01]  /*0020*/  S2R R7, SR_CTAID.Y ;  /* 0x0000000000077919 */ /* 0x000e620000002600 */
[----:B------:R-:W2:Y:S01]  /*0030*/  LDCU UR4, c[0x0][0x3a8] ;  /* 0x00007500ff0477ac */ /* 0x000ea20008000800 */
[----:B------:R-:W3:Y:S01]  /*0040*/  S2R R9, SR_CTAID.X ;  /* 0x0000000000097919 */ /* 0x000ee20000002500 */
[----:B------:R-:W4:Y:S04]  /*0050*/  LDCU UR8, c[0x0][0x3ac] ;  /* 0x00007580ff0877ac */ /* 0x000f280008000800 */
[----:B------:R-:W5:Y:S01]  /*0060*/  LDC.64 R2, c[0x0][0x3a0] ;  /* 0x0000e800ff027b82 */ /* 0x000f620000000a00 */
[----:B------:R-:W4:Y:S01]  /*0070*/  LDCU UR5, c[0x0][0x398] ;  /* 0x00007300ff0577ac */ /* 0x000f220008000800 */
[----:B0-----:R-:W-:-:S04]  /*0080*/  IABS R6, R0 ;  /* 0x0000000000067213 */ /* 0x001fc80000000000 */
[----:B------:R-:W0:Y:S01]  /*0090*/  I2F.RP R10, R6 ;  /* 0x00000006000a7306 */ /* 0x000e220000209400 */
[----:B-----5:R-:W-:Y:S02]  /*00a0*/  IABS R21, R3 ;  /* 0x0000000300157213 */ /* 0x020fe40000000000 */
[----:B-1----:R-:W-:-:S05]  /*00b0*/  IABS R17, R7 ;  /* 0x0000000700117213 */ /* 0x002fca0000000000 */
[----:B------:R-:W1:Y:S01]  /*00c0*/  I2F.U32.RP R8, R2 ;  /* 0x0000000200087306 */ /* 0x000e620000209000 */
[----:B---3--:R-:W-:Y:S02]  /*00d0*/  IABS R15, R9 ;  /* 0x00000009000f7213 */ /* 0x008fe40000000000 */
[----:B------:R-:W-:-:S04]  /*00e0*/  LOP3.LUT R16, R3, R0, RZ, 0x3c, !PT ;  /* 0x0000000003107212 */ /* 0x000fc800078e3cff */
[----:B------:R-:W-:Y:S01]  /*00f0*/  ISETP.GE.AND P4, PT, R16, RZ, PT ;  /* 0x000000ff1000720c */ /* 0x000fe20003f86270 */
[----:B0-----:R-:W0:Y:S08]  /*0100*/  MUFU.RCP R10, R10 ;  /* 0x0000000a000a7308 */ /* 0x001e300000001000 */
[----:B------:R-:W3:Y:S08]  /*0110*/  I2F.U32.RP R12, R3 ;  /* 0x00000003000c7306 */ /* 0x000ef00000209000 */
[----:B-1----:R-:W1:Y:S01]  /*0120*/  MUFU.RCP R8, R8 ;  /* 0x0000000800087308 */ /* 0x002e620000001000 */
[----:B0-----:R-:W-:-:S07]  /*0130*/  VIADD R4, R10, 0xffffffe ;  /* 0x0ffffffe0a047836 */ /* 0x001fce0000000000 */
[----:B------:R0:W5:Y:S08]  /*0140*/  F2I.FTZ.U32.TRUNC.NTZ R5, R4 ;  /* 0x0000000400057305 */ /* 0x000170000021f000 */
[----:B---3--:R-:W3:Y:S01]  /*0150*/  MUFU.RCP R12, R12 ;  /* 0x0000000c000c7308 */ /* 0x008ee20000001000 */
[----:B0-----:R-:W-:Y:S01]  /*0160*/  IMAD.MOV.U32 R4, RZ, RZ, RZ ;  /* 0x000000ffff047224 */ /* 0x001fe200078e00ff */
[----:B-1----:R-:W-:-:S02]  /*0170*/  IADD3 R10, PT, PT, R8, 0xffffffe, RZ ;  /* 0x0ffffffe080a7810 */ /* 0x002fc40007ffe0ff */
[----:B------:R-:W-:Y:S01]  /*0180*/  LOP3.LUT R8, R7, R0, RZ, 0x3c, !PT ;  /* 0x0000000007087212 */ /* 0x000fe200078e3cff */
[----:B-----5:R-:W-:-:S03]  /*0190*/  IMAD.MOV R13, RZ, RZ, -R5 ;  /* 0x000000ffff0d7224 */ /* 0x020fc600078e0a05 */
[----:B------:R-:W0:Y:S01]  /*01a0*/  F2I.FTZ.U32.TRUNC.NTZ R11, R10 ;  /* 0x0000000a000b7305 */ /* 0x000e22000021f000 */
[----:B------:R-:W-:Y:S01]  /*01b0*/  ISETP.GE.AND P0, PT, R8, RZ, PT ;  /* 0x000000ff0800720c */ /* 0x000fe20003f06270 */
[----:B------:R-:W-:-:S04]  /*01c0*/  IMAD R13, R13, R6, RZ ;  /* 0x000000060d0d7224 */ /* 0x000fc800078e02ff */
[----:B------:R-:W-:Y:S01]  /*01d0*/  IMAD.HI.U32 R4, R5, R13, R4 ;  /* 0x0000000d05047227 */ /* 0x000fe200078e0004 */
[----:B---3--:R-:W-:-:S05]  /*01e0*/  IADD3 R5, PT, PT, R12, 0xffffffe, RZ ;  /* 0x0ffffffe0c057810 */ /* 0x008fca0007ffe0ff */
[C---:B------:R-:W-:Y:S01]  /*01f0*/  IMAD.HI.U32 R13, R4.reuse, R17, RZ ;  /* 0x00000011040d7227 */ /* 0x040fe200078e00ff */
[----:B0-----:R-:W-:Y:S01]  /*0200*/  IADD3 R19, PT, PT, RZ, -R11, RZ ;  /* 0x8000000bff137210 */ /* 0x001fe20007ffe0ff */
[----:B------:R-:W0:Y:S02]  /*0210*/  F2I.FTZ.U32.TRUNC.NTZ R5, R5 ;  /* 0x0000000500057305 */ /* 0x000e24000021f000 */
[----:B------:R-:W-:Y:S02]  /*0220*/  IMAD.MOV R10, RZ, RZ, -R13 ;  /* 0x000000ffff0a7224 */ /* 0x000fe400078e0a0d */
[----:B------:R-:W-:-:S04]  /*0230*/  IMAD.HI.U32 R12, R4, R15, RZ ;  /* 0x0000000f040c7227 */ /* 0x000fc800078e00ff */
[C---:B------:R-:W-:Y:S02]  /*0240*/  IMAD R17, R6.reuse, R10, R17 ;  /* 0x0000000a06117224 */ /* 0x040fe400078e0211 */
[----:B------:R-:W-:Y:S02]  /*0250*/  IMAD.MOV R8, RZ, RZ, -R12 ;  /* 0x000000ffff087224 */ /* 0x000fe400078e0a0c */
[----:B------:R-:W-:Y:S01]  /*0260*/  IMAD R19, R19, R2, RZ ;  /* 0x0000000213137224 */ /* 0x000fe200078e02ff */
[C---:B------:R-:W-:Y:S01]  /*0270*/  ISETP.GT.U32.AND P3, PT, R6.reuse, R17, PT ;  /* 0x000000110600720c */ /* 0x040fe20003f64070 */
[----:B------:R-:W-:Y:S01]  /*0280*/  IMAD R15, R6, R8, R15 ;  /* 0x00000008060f7224 */ /* 0x000fe200078e020f */
[----:B0-----:R-:W-:Y:S01]  /*0290*/  IADD3 R14, PT, PT, RZ, -R5, RZ ;  /* 0x80000005ff0e7210 */ /* 0x001fe20007ffe0ff */
[----:B------:R-:W-:Y:S02]  /*02a0*/  IMAD.MOV.U32 R10, RZ, RZ, RZ ;  /* 0x000000ffff0a7224 */ /* 0x000fe400078e00ff */
[----:B------:R-:W-:Y:S01]  /*02b0*/  IMAD.HI.U32 R8, R4, R21, RZ ;  /* 0x0000001504087227 */ /* 0x000fe200078e00ff */
[----:B------:R-:W-:-:S03]  /*02c0*/  ISETP.GT.U32.AND P6, PT, R6, R15, PT ;  /* 0x0000000f0600720c */ /* 0x000fc60003fc4070 */
[----:B------:R-:W-:Y:S01]  /*02d0*/  IMAD.HI.U32 R10, R11, R19, R10 ;  /* 0x000000130b0a7227 */ /* 0x000fe200078e000a */
[----:B--2---:R-:W-:-:S03]  /*02e0*/  IADD3 R11, PT, PT, R7, UR4, RZ ;  /* 0x00000004070b7c10 */ /* 0x004fc6000fffe0ff */
[----:B------:R-:W-:Y:S01]  /*02f0*/  @!P3 IADD3 R13, PT, PT, R13, 0x1, RZ ;  /* 0x000000010d0db810 */ /* 0x000fe20007ffe0ff */
[----:B------:R-:W-:Y:S01]  /*0300*/  IMAD R19, R14, R3, RZ ;  /* 0x000000030e137224 */ /* 0x000fe200078e02ff */
[----:B------:R-:W-:Y:S01]  /*0310*/  IADD3 R14, PT, PT, -R8, RZ, RZ ;  /* 0x000000ff080e7210 */ /* 0x000fe20007ffe1ff */
[----:B------:R-:W-:Y:S02]  /*0320*/  IMAD.MOV.U32 R4, RZ, RZ, RZ ;  /* 0x000000ffff047224 */ /* 0x000fe400078e00ff */
[----:B------:R-:W-:Y:S02]  /*0330*/  @!P3 IMAD.IADD R17, R17, 0x1, -R6 ;  /* 0x000000011111b824 */ /* 0x000fe400078e0a06 */
[----:B------:R-:W-:Y:S01]  /*0340*/  IMAD.HI.U32 R5, R5, R19, R4 ;  /* 0x0000001305057227 */ /* 0x000fe200078e0004 */
[----:B------:R-:W-:Y:S01]  /*0350*/  IADD3 R4, PT, PT, R9, UR4, RZ ;  /* 0x0000000409047c10 */ /* 0x000fe2000fffe0ff */
[----:B------:R-:W0:Y:S01]  /*0360*/  S2UR UR4, SR_CTAID.Z ;  /* 0x00000000000479c3 */ /* 0x000e220000002700 */
[----:B------:R-:W-:Y:S01]  /*0370*/  ISETP.GE.U32.AND P5, PT, R17, R6, PT ;  /* 0x000000061100720c */ /* 0x000fe20003fa6070 */
[----:B------:R-:W-:Y:S01]  /*0380*/  IMAD R19, R6, R14, R21 ;  /* 0x0000000e06137224 */ /* 0x000fe200078e0215 */
[----:B------:R-:W-:Y:S01]  /*0390*/  LOP3.LUT R14, R9, R0, RZ, 0x3c, !PT ;  /* 0x00000000090e7212 */ /* 0x000fe200078e3cff */
[----:B------:R-:W-:Y:S01]  /*03a0*/  IMAD.HI.U32 R10, R10, R11, RZ ;  /* 0x0000000b0a0a7227 */ /* 0x000fe200078e00ff */
[----:B------:R-:W-:-:S02]  /*03b0*/  @!P6 IADD3 R15, PT, PT, R15, -R6, RZ ;  /* 0x800000060f0fe210 */ /* 0x000fc40007ffe0ff */
[----:B------:R-:W-:Y:S01]  /*03c0*/  ISETP.GT.U32.AND P1, PT, R6, R19, PT ;  /* 0x000000130600720c */ /* 0x000fe20003f24070 */
[----:B------:R-:W-:Y:S01]  /*03d0*/  IMAD.HI.U32 R5, R5, R4, RZ ;  /* 0x0000000405057227 */ /* 0x000fe200078e00ff */
[----:B------:R-:W-:Y:S02]  /*03e0*/  ISETP.GE.AND P2, PT, R14, RZ, PT ;  /* 0x000000ff0e00720c */ /* 0x000fe40003f46270 */
[----:B------:R-:W-:Y:S01]  /*03f0*/  ISETP.GE.U32.AND P3, PT, R15, R6, PT ;  /* 0x000000060f00720c */ /* 0x000fe20003f66070 */
[----:B------:R-:W-:Y:S01]  /*0400*/  IMAD.MOV R10, RZ, RZ, -R10 ;  /* 0x000000ffff0a7224 */ /* 0x000fe200078e0a0a */
[----:B------:R-:W0:Y:S01]  /*0410*/  LDC R15, c[0x0][0x394] ;  /* 0x0000e500ff0f7b82 */ /* 0x000e220000000800 */
[----:B------:R-:W-:Y:S02]  /*0420*/  IMAD.MOV R14, RZ, RZ, -R5 ;  /* 0x000000ffff0e7224 */ /* 0x000fe400078e0a05 */
[----:B------:R-:W-:Y:S02]  /*0430*/  IMAD R5, R2, R10, R11 ;  /* 0x0000000a02057224 */ /* 0x000fe400078e020b */
[----:B------:R-:W-:-:S02]  /*0440*/  IMAD R10, R3, R14, R4 ;  /* 0x0000000e030a7224 */ /* 0x000fc400078e0204 */
[----:B------:R-:W4:Y:S01]  /*0450*/  S2R R4, SR_TID.X ;  /* 0x0000000000047919 */ /* 0x000f220000002100 */
[----:B------:R-:W-:Y:S01]  /*0460*/  @!P1 IADD3 R19, PT, PT, R19, -R6, RZ ;  /* 0x8000000613139210 */ /* 0x000fe20007ffe0ff */
[----:B------:R-:W-:Y:S01]  /*0470*/  @P5 VIADD R13, R13, 0x1 ;  /* 0x000000010d0d5836 */ /* 0x000fe20000000000 */
[----:B------:R-:W-:Y:S01]  /*0480*/  ISETP.GE.U32.AND P5, PT, R5, R2, PT ;  /* 0x000000020500720c */ /* 0x000fe20003fa6070 */
[----:B------:R-:W-:Y:S01]  /*0490*/  @!P6 VIADD R12, R12, 0x1 ;  /* 0x000000010c0ce836 */ /* 0x000fe20000000000 */
[----:B------:R-:W-:Y:S01]  /*04a0*/  ISETP.GE.U32.AND P6, PT, R19, R6, PT ;  /* 0x000000061300720c */ /* 0x000fe20003fc6070 */
[----:B------:R-:W-:Y:S01]  /*04b0*/  @!P0 IMAD.MOV R13, RZ, RZ, -R13 ;  /* 0x000000ffff0d8224 */ /* 0x000fe200078e0a0d */
[----:B------:R-:W-:Y:S02]  /*04c0*/  @!P1 IADD3 R8, PT, PT, R8, 0x1, RZ ;  /* 0x0000000108089810 */ /* 0x000fe40007ffe0ff */
[----:B------:R-:W-:Y:S02]  /*04d0*/  @P3 IADD3 R12, PT, PT, R12, 0x1, RZ ;  /* 0x000000010c0c3810 */ /* 0x000fe40007ffe0ff */
[----:B------:R-:W-:-:S02]  /*04e0*/  ISETP.NE.AND P3, PT, R0, RZ, PT ;  /* 0x000000ff0000720c */ /* 0x000fc40003f65270 */
[----:B------:R-:W-:Y:S02]  /*04f0*/  LOP3.LUT R6, RZ, R0, RZ, 0x33, !PT ;  /* 0x00000000ff067212 */ /* 0x000fe400078e33ff */
[----:B------:R-:W-:Y:S01]  /*0500*/  @!P2 IADD3 R12, PT, PT, -R12, RZ, RZ ;  /* 0x000000ff0c0ca210 */ /* 0x000fe20007ffe1ff */
[----:B------:R-:W-:Y:S01]  /*0510*/  @P5 IMAD.IADD R5, R5, 0x1, -R2 ;  /* 0x0000000105055824 */ /* 0x000fe200078e0a02 */
[----:B------:R-:W-:Y:S01]  /*0520*/  ISETP.NE.U32.AND P1, PT, R2, RZ, PT ;  /* 0x000000ff0200720c */ /* 0x000fe20003f25070 */
[----:B------:R-:W-:Y:S01]  /*0530*/  @P6 VIADD R8, R8, 0x1 ;  /* 0x0000000108086836 */ /* 0x000fe20000000000 */
[C---:B------:R-:W-:Y:S02]  /*0540*/  SEL R17, R6.reuse, R13, !P3 ;  /* 0x0000000d06117207 */ /* 0x040fe40005800000 */
[----:B------:R-:W-:Y:S02]  /*0550*/  ISETP.GE.U32.AND P0, PT, R5, R2, PT ;  /* 0x000000020500720c */ /* 0x000fe40003f06070 */
[----:B------:R-:W-:-:S02]  /*0560*/  SEL R12, R6, R12, !P3 ;  /* 0x0000000c060c7207 */ /* 0x000fc40005800000 */
[----:B------:R-:W-:Y:S02]  /*0570*/  @!P4 IADD3 R8, PT, PT, -R8, RZ, RZ ;  /* 0x000000ff0808c210 */ /* 0x000fe40007ffe1ff */
[----:B------:R-:W-:Y:S01]  /*0580*/  ISETP.GE.U32.AND P2, PT, R10, R3, PT ;  /* 0x000000030a00720c */ /* 0x000fe20003f46070 */
[--C-:B------:R-:W-:Y:S01]  /*0590*/  IMAD.MOV R13, RZ, RZ, -R12.reuse ;  /* 0x000000ffff0d7224 */ /* 0x100fe200078e0a0c */
[----:B------:R-:W-:Y:S01]  /*05a0*/  IADD3 R11, PT, PT, -R17, RZ, RZ ;  /* 0x000000ff110b7210 */ /* 0x000fe20007ffe1ff */
[----:B0-----:R-:W-:Y:S01]  /*05b0*/  IMAD R12, R15, UR4, R12 ;  /* 0x000000040f0c7c24 */ /* 0x001fe2000f8e020c */
[----:B------:R-:W-:Y:S01]  /*05c0*/  SEL R6, R6, R8, !P3 ;  /* 0x0000000806067207 */ /* 0x000fe20005800000 */
[----:B------:R-:W-:Y:S01]  /*05d0*/  IMAD R9, R0, R13, R9 ;  /* 0x0000000d00097224 */ /* 0x000fe200078e0209 */
[----:B----4-:R-:W-:Y:S01]  /*05e0*/  ISETP.GE.AND P3, PT, R4, UR8, PT ;  /* 0x0000000804007c0c */ /* 0x010fe2000bf66270 */
[----:B------:R-:W-:Y:S02]  /*05f0*/  IMAD R7, R0, R11, R7 ;  /* 0x0000000b00077224 */ /* 0x000fe400078e0207 */
[----:B------:R-:W-:Y:S01]  /*0600*/  @P0 IMAD.IADD R5, R5, 0x1, -R2 ;  /* 0x0000000105050824 */ /* 0x000fe200078e0a02 */
[----:B------:R-:W-:Y:S01]  /*0610*/  @!P1 LOP3.LUT R5, RZ, R2, RZ, 0x33, !PT ;  /* 0x00000002ff059212 */ /* 0x000fe200078e33ff */
[----:B------:R-:W-:Y:S01]  /*0620*/  IMAD R7, R7, R0, R9 ;  /* 0x0000000007077224 */ /* 0x000fe200078e0209 */
[----:B------:R-:W-:Y:S01]  /*0630*/  ISETP.NE.U32.AND P1, PT, R3, RZ, PT ;  /* 0x000000ff0300720c */ /* 0x000fe20003f25070 */
[----:B------:R-:W-:Y:S01]  /*0640*/  IMAD R12, R17, R6, R12 ;  /* 0x00000006110c7224 */ /* 0x000fe200078e020c */
[----:B------:R-:W-:Y:S01]  /*0650*/  @P2 IADD3 R10, PT, PT, R10, -R3, RZ ;  /* 0x800000030a0a2210 */ /* 0x000fe20007ffe0ff */
[----:B------:R-:W-:-:S02]  /*0660*/  IMAD R2, R2, UR4, R5 ;  /* 0x0000000402027c24 */ /* 0x000fc4000f8e0205 */
[----:B------:R-:W-:Y:S01]  /*0670*/  IMAD R12, R12, UR5, R7 ;  /* 0x000000050c0c7c24 */ /* 0x000fe2000f8e0207 */
[----:B------:R-:W-:Y:S01]  /*0680*/  ISETP.GE.U32.AND P0, PT, R10, R3, PT ;  /* 0x000000030a00720c */ /* 0x000fe20003f06070 */
[----:B------:R-:W-:-:S12]  /*0690*/  @P3 EXIT ;  /* 0x000000000000394d */ /* 0x000fd80003800000 */
[----:B------:R-:W0:Y:S01]  /*06a0*/  LDC.64 R6, c[0x0][0x380] ;  /* 0x0000e000ff067b82 */ /* 0x000e220000000a00 */
[----:B------:R-:W-:Y:S01]  /*06b0*/  @P0 IMAD.IADD R10, R10, 0x1, -R3 ;  /* 0x000000010a0a0824 */ /* 0x000fe200078e0a03 */
[----:B------:R-:W-:Y:S01]  /*06c0*/  @!P1 LOP3.LUT R10, RZ, R3, RZ, 0x33, !PT ;  /* 0x00000003ff0a9212 */ /* 0x000fe200078e33ff */
[----:B------:R-:W1:Y:S01]  /*06d0*/  LDCU UR4, c[0x0][0x360] ;  /* 0x00006c00ff0477ac */ /* 0x000e620008000800 */
[----:B------:R-:W-:-:S03]  /*06e0*/  MOV R11, R4 ;  /* 0x00000004000b7202 */ /* 0x000fc60000000f00 */
[----:B------:R-:W-:Y:S01]  /*06f0*/  IMAD R10, R2, R3, R10 ;  /* 0x00000003020a7224 */ /* 0x000fe200078e020a */
[----:B------:R-:W2:Y:S01]  /*0700*/  LDC.64 R8, c[0x0][0x388] ;  /* 0x0000e200ff087b82 */ /* 0x000ea20000000a00 */
[----:B------:R-:W3:Y:S05]  /*0710*/  LDCU.64 UR6, c[0x0][0x358] ;  /* 0x00006b00ff0677ac */ /* 0x000eea0008000a00 */
.L_x_0:
[----:B----4-:R-:W-:-:S04]  /*0720*/  IMAD R5, R12, UR8, R11 ;  /* 0x000000080c057c24 */ /* 0x010fc8000f8e020b */
[----:B--2---:R-:W-:-:S06]  /*0730*/  IMAD.WIDE R4, R5, 0x2, R8 ;  /* 0x0000000205047825 */ /* 0x004fcc00078e0208 */
[----:B---3--:R-:W2:Y:S01]  /*0740*/  LDG.E.U16 R5, desc[UR6][R4.64] ;  /* 0x0000000604057981 */ /* 0x008ea2000c1e1500 */
[----:B------:R-:W-:Y:S02]  /*0750*/  IMAD R3, R10, UR8, R11 ;  /* 0x000000080a037c24 */ /* 0x000fe4000f8e020b */
[----:B-1----:R-:W-:Y:S02]  /*0760*/  VIADD R11, R11, UR4 ;  /* 0x000000040b0b7c36 */ /* 0x002fe40008000000 */
[----:B0-----:R-:W-:-:S03]  /*0770*/  IMAD.WIDE R2, R3, 0x2, R6 ;  /* 0x0000000203027825 */ /* 0x001fc600078e0206 */
[----:B------:R-:W-:Y:S02]  /*0780*/  ISETP.GE.AND P0, PT, R11, UR8, PT ;  /* 0x000000080b007c0c */ /* 0x000fe4000bf06270 */
[----:B--2---:R4:W-:Y:S11]  /*0790*/  STG.E.U16 desc[UR6][R2.64], R5 ;  /* 0x0000000502007986 */ /* 0x0049f6000c101506 */
[----:B------:R-:W-:Y:S05]  /*07a0*/  @!P0 BRA `(.L_x_0) ;  /* 0xfffffffc00dc8947 */ /* 0x000fea000383ffff */
[----:B------:R-:W-:Y:S05]  /*07b0*/  EXIT ;  /* 0x000000000000794d */ /* 0x000fea0003800000 */
.L_x_1:
[----:B------:R-:W-:-:S00]  /*07c0*/  BRA `(.L_x_1) ;  /* 0xfffffffc00fc7947 */ /* 0x000fc0000383ffff */
[----:B------:R-:W-:-:S00]  /*07d0*/  NOP ;  /* 0x0000000000007918 */ /* 0x000fc00000000000 */
        /* <DEDUP_REMOVED lines=10> */
.L_x_7:


//--------------------- .text._ZN17fastertransformer12reverse_rollIfEEvPT_PKS1_iiiiiiii --------------------------
	.section	.text._ZN17fastertransformer12reverse_rollIfEEvPT_PKS1_iiiiiiii,"ax",@progbits
	.align	128
        .global         _ZN17fastertransformer12reverse_rollIfEEvPT_PKS1_iiiiiiii
        .type           _ZN17fastertransformer12reverse_rollIfEEvPT_PKS1_iiiiiiii,@function
        .size           _ZN17fastertransformer12reverse_rollIfEEvPT_PKS1_iiiiiiii,(.L_x_8 - _ZN17fastertransformer12reverse_rollIfEEvPT_PKS1_iiiiiiii)
        .other          _ZN17fastertransformer12reverse_rollIfEEvPT_PKS1_iiiiiiii,@"STO_CUDA_ENTRY STV_DEFAULT"
_ZN17fastertransformer12reverse_rollIfEEvPT_PKS1_iiiiiiii:
.text._ZN17fastertransformer12reverse_rollIfEEvPT_PKS1_iiiiiiii:
        /* <DEDUP_REMOVED lines=114> */
.L_x_2:
[----:B----4-:R-:W-:-:S04]  /*0720*/  IMAD R3, R12, UR8, R11 ;  /* 0x000000080c037c24 */ /* 0x010fc8000f8e020b */
[----:B--2---:R-:W-:-:S06]  /*0730*/  IMAD.WIDE R2, R3, 0x4, R6 ;  /* 0x0000000403027825 */ /* 0x004fcc00078e0206 */
[----:B---3--:R-:W2:Y:S01]  /*0740*/  LDG.E R3, desc[UR6][R2.64] ;  /* 0x0000000602037981 */ /* 0x008ea2000c1e1900 */
[----:B------:R-:W-:Y:S02]  /*0750*/  IMAD R5, R10, UR8, R11 ;  /* 0x000000080a057c24 */ /* 0x000fe4000f8e020b */
[----:B-1----:R-:W-:Y:S02]  /*0760*/  VIADD R11, R11, UR4 ;  /* 0x000000040b0b7c36 */ /* 0x002fe40008000000 */
[----:B0-----:R-:W-:-:S03]  /*0770*/  IMAD.WIDE R4, R5, 0x4, R8 ;  /* 0x0000000405047825 */ /* 0x001fc600078e0208 */
[----:B------:R-:W-:Y:S02]  /*0780*/  ISETP.GE.AND P0, PT, R11, UR8, PT ;  /* 0x000000080b007c0c */ /* 0x000fe4000bf06270 */
[----:B--2---:R4:W-:Y:S11]  /*0790*/  STG.E desc[UR6][R4.64], R3 ;  /* 0x0000000304007986 */ /* 0x0049f6000c101906 */
[----:B------:R-:W-:Y:S05]  /*07a0*/  @!P0 BRA `(.L_x_2) ;  /* 0xfffffffc00dc8947 */ /* 0x000fea000383ffff */
[----:B------:R-:W-:Y:S05]  /*07b0*/  EXIT ;  /* 0x000000000000794d */ /* 0x000fea0003800000 */
.L_x_3:
        /* <DEDUP_REMOVED lines=12> */
.L_x_8:


//--------------------- .text._ZN17fastertransformer12reverse_rollI7__half2EEvPT_PKS2_iiiiiiii --------------------------
	.section	.text._ZN17fastertransformer12reverse_rollI7__half2EEvPT_PKS2_iiiiiiii,"ax",@progbits
	.align	128
        .global         _ZN17fastertransformer12reverse_rollI7__half2EEvPT_PKS2_iiiiiiii
        .type           _ZN17fastertransformer12reverse_rollI7__half2EEvPT_PKS2_iiiiiiii,@function
        .size           _ZN17fastertransformer12reverse_rollI7__half2EEvPT_PKS2_iiiiiiii,(.L_x_9 - _ZN17fastertransformer12reverse_rollI7__half2EEvPT_PKS2_iiiiiiii)
        .other          _ZN17fastertransformer12reverse_rollI7__half2EEvPT_PKS2_iiiiiiii,@"STO_CUDA_ENTRY STV_DEFAULT"
_ZN17fastertransformer12reverse_rollI7__half2EEvPT_PKS2_iiiiiiii:
.text._ZN17fastertransformer12reverse_rollI7__half2EEvPT_PKS2_iiiiiiii:
        /* <DEDUP_REMOVED lines=114> */
.L_x_4:
        /* <DEDUP_REMOVED lines=10> */
.L_x_5:
        /* <DEDUP_REMOVED lines=12> */
.L_x_9:


//--------------------- .text._ZN17fastertransformer18reverse_roll_col32EPaPKaiiiiiiii --------------------------
	.section	.text._ZN17fastertransformer18reverse_roll_col32EPaPKaiiiiiiii,"ax",@progbits
	.align	128
        .global         _ZN17fastertransformer18reverse_roll_col32EPaPKaiiiiiiii
        .type           _ZN17fastertransformer18reverse_roll_col32EPaPKaiiiiiiii,@function
        .size           _ZN17fastertransformer18reverse_roll_col32EPaPKaiiiiiiii,(.L_x_10 - _ZN17fastertransformer18reverse_roll_col32EPaPKaiiiiiiii)
        .other          _ZN17fastertransformer18reverse_roll_col32EPaPKaiiiiiiii,@"STO_CUDA_ENTRY STV_DEFAULT"
_ZN17fastertransformer18reverse_roll_col32EPaPKaiiiiiiii:
.text._ZN17fastertransformer18reverse_roll_col32EPaPKaiiiiiiii:
[----:B------:R-:W-:Y:S01]  /*0000*/  LDC R1, c[0x0][0x37c] ;  /* 0x0000df00ff017b82 */ /* 0x000fe20000000800 */
[----:B------:R-:W0:Y:S07]  /*0010*/  S2R R10, SR_CTAID.Y ;  /* 0x00000000000a7919 */ /* 0x000e2e0000002600 */
[----:B------:R-:W1:Y:S01]  /*0020*/  LDC.64 R2, c[0x0][0x3a0] ;  /* 0x0000e800ff027b82 */ /* 0x000e620000000a00 */
[----:B------:R-:W0:Y:S01]  /*0030*/  S2R R5, SR_TID.Y ;  /* 0x0000000000057919 */ /* 0x000e220000002200 */
[----:B-1----:R-:W-:-:S02]  /*0040*/  IMAD R8, R3, R2, RZ ;  /* 0x0000000203087224 */ /* 0x002fc400078e02ff */
[----:B0-----:R-:W-:-:S05]  /*0050*/  IMAD R10, R10, 0x20, R5 ;  /* 0x000000200a0a7824 */ /* 0x001fca00078e0205 */
[----:B------:R-:W-:-:S13]  /*0060*/  ISETP.GE.AND P0, PT, R10, R8, PT ;  /* 0x000000080a00720c */ /* 0x000fda0003f06270 */
[----:B------:R-:W-:Y:S05]  /*0070*/  @P0 EXIT ;  /* 0x000000000000094d */ /* 0x000fea0003800000 */
[----:B------:R-:W-:Y:S01]  /*0080*/  IABS R6, R3 ;  /* 0x0000000300067213 */ /* 0x000fe20000000000 */
[----:B------:R-:W0:Y:S01]  /*0090*/  LDC R12, c[0x0][0x39c] ;  /* 0x0000e700ff0c7b82 */ /* 0x000e220000000800 */
[----:B------:R-:W-:Y:S01]  /*00a0*/  IABS R9, R10 ;  /* 0x0000000a00097213 */ /* 0x000fe20000000000 */
[----:B------:R-:W1:Y:S01]  /*00b0*/  S2R R20, SR_TID.X ;  /* 0x0000000000147919 */ /* 0x000e620000002100 */
[----:B------:R-:W2:Y:S01]  /*00c0*/  I2F.RP R0, R6 ;  /* 0x0000000600007306 */ /* 0x000ea20000209400 */
[----:B------:R-:W3:Y:S04]  /*00d0*/  LDCU UR5, c[0x0][0x398] ;  /* 0x00007300ff0577ac */ /* 0x000ee80008000800 */
[----:B------:R-:W4:Y:S01]  /*00e0*/  S2UR UR4, SR_CTAID.Z ;  /* 0x00000000000479c3 */ /* 0x000f220000002700 */
[----:B------:R-:W5:Y:S02]  /*00f0*/  LDCU.64 UR6, c[0x0][0x358] ;  /* 0x00006b00ff0677ac */ /* 0x000f640008000a00 */
[----:B--2---:R-:W2:Y:S01]  /*0100*/  MUFU.RCP R0, R0 ;  /* 0x0000000000007308 */ /* 0x004ea20000001000 */
[----:B-1----:R-:W-:Y:S01]  /*0110*/  SHF.L.U32 R20, R20, 0x2, RZ ;  /* 0x0000000214147819 */ /* 0x002fe200000006ff */
[----:B--2---:R-:W-:-:S06]  /*0120*/  VIADD R4, R0, 0xffffffe ;  /* 0x0ffffffe00047836 */ /* 0x004fcc0000000000 */
[----:B------:R1:W2:Y:S02]  /*0130*/  F2I.FTZ.U32.TRUNC.NTZ R5, R4 ;  /* 0x0000000400057305 */ /* 0x0002a4000021f000 */
[----:B-1----:R-:W-:Y:S01]  /*0140*/  IMAD.MOV.U32 R4, RZ, RZ, RZ ;  /* 0x000000ffff047224 */ /* 0x002fe200078e00ff */
[----:B--2---:R-:W-:-:S05]  /*0150*/  IADD3 R7, PT, PT, RZ, -R5, RZ ;  /* 0x80000005ff077210 */ /* 0x004fca0007ffe0ff */
[----:B------:R-:W-:-:S04]  /*0160*/  IMAD R7, R7, R6, RZ ;  /* 0x0000000607077224 */ /* 0x000fc800078e02ff */
[----:B------:R-:W-:Y:S01]  /*0170*/  IMAD.HI.U32 R7, R5, R7, R4 ;  /* 0x0000000705077227 */ /* 0x000fe200078e0004 */
[----:B0-----:R-:W-:-:S04]  /*0180*/  IABS R5, R12 ;  /* 0x0000000c00057213 */ /* 0x001fc80000000000 */
[----:B------:R-:W0:Y:S01]  /*0190*/  I2F.RP R11, R5 ;  /* 0x00000005000b7306 */ /* 0x000e220000209400 */
[----:B------:R-:W-:-:S04]  /*01a0*/  IMAD.HI.U32 R0, R7, R9, RZ ;  /* 0x0000000907007227 */ /* 0x000fc800078e00ff */
[----:B------:R-:W-:-:S04]  /*01b0*/  IMAD.MOV R4, RZ, RZ, -R0 ;  /* 0x000000ffff047224 */ /* 0x000fc800078e0a00 */
[----:B------:R-:W-:Y:S01]  /*01c0*/  IMAD R9, R6, R4, R9 ;  /* 0x0000000406097224 */ /* 0x000fe200078e0209 */
[----:B------:R-:W-:-:S04]  /*01d0*/  LOP3.LUT R4, R10, R3, RZ, 0x3c, !PT ;  /* 0x000000030a047212 */ /* 0x000fc800078e3cff */
[----:B------:R-:W-:Y:S01]  /*01e0*/  ISETP.GT.U32.AND P1, PT, R6, R9, PT ;  /* 0x000000090600720c */ /* 0x000fe20003f24070 */
[----:B0-----:R-:W0:Y:S01]  /*01f0*/  MUFU.RCP R11, R11 ;  /* 0x0000000b000b7308 */ /* 0x001e220000001000 */
[----:B------:R-:W-:-:S11]  /*0200*/  ISETP.GE.AND P2, PT, R4, RZ, PT ;  /* 0x000000ff0400720c */ /* 0x000fd60003f46270 */
[----:B------:R-:W-:Y:S01]  /*0210*/  @!P1 IADD3 R9, PT, PT, R9, -R6, RZ ;  /* 0x8000000609099210 */ /* 0x000fe20007ffe0ff */
[----:B------:R-:W-:-:S03]  /*0220*/  @!P1 VIADD R0, R0, 0x1 ;  /* 0x0000000100009836 */ /* 0x000fc60000000000 */
[----:B------:R-:W-:Y:S01]  /*0230*/  ISETP.GE.U32.AND P0, PT, R9, R6, PT ;  /* 0x000000060900720c */ /* 0x000fe20003f06070 */
[----:B0-----:R-:W-:-:S04]  /*0240*/  VIADD R14, R11, 0xffffffe ;  /* 0x0ffffffe0b0e7836 */ /* 0x001fc80000000000 */
[----:B------:R0:W1:Y:S08]  /*0250*/  F2I.FTZ.U32.TRUNC.NTZ R15, R14 ;  /* 0x0000000e000f7305 */ /* 0x000070000021f000 */
[----:B------:R-:W-:Y:S02]  /*0260*/  @P0 IADD3 R0, PT, PT, R0, 0x1, RZ ;  /* 0x0000000100000810 */ /* 0x000fe40007ffe0ff */
[----:B------:R-:W-:Y:S01]  /*0270*/  ISETP.NE.AND P0, PT, R3, RZ, PT ;  /* 0x000000ff0300720c */ /* 0x000fe20003f05270 */
[----:B0-----:R-:W-:-:S02]  /*0280*/  IMAD.MOV.U32 R14, RZ, RZ, RZ ;  /* 0x000000ffff0e7224 */ /* 0x001fc400078e00ff */
[----:B------:R-:W-:Y:S01]  /*0290*/  IMAD.MOV.U32 R9, RZ, RZ, R0 ;  /* 0x000000ffff097224 */ /* 0x000fe200078e0000 */
[----:B------:R-:W-:Y:S02]  /*02a0*/  LOP3.LUT R0, RZ, R3, RZ, 0x33, !PT ;  /* 0x00000003ff007212 */ /* 0x000fe400078e33ff */
[----:B-1----:R-:W-:Y:S01]  /*02b0*/  IADD3 R16, PT, PT, RZ, -R15, RZ ;  /* 0x8000000fff107210 */ /* 0x002fe20007ffe0ff */
[----:B------:R-:W-:-:S04]  /*02c0*/  @!P2 IMAD.MOV R9, RZ, RZ, -R9 ;  /* 0x000000ffff09a224 */ /* 0x000fc800078e0a09 */
[----:B------:R-:W-:Y:S01]  /*02d0*/  IMAD R13, R16, R5, RZ ;  /* 0x00000005100d7224 */ /* 0x000fe200078e02ff */
[----:B------:R-:W-:-:S03]  /*02e0*/  SEL R9, R0, R9, !P0 ;  /* 0x0000000900097207 */ /* 0x000fc60004000000 */
[----:B------:R-:W-:Y:S01]  /*02f0*/  IMAD.HI.U32 R13, R15, R13, R14 ;  /* 0x0000000d0f0d7227 */ /* 0x000fe200078e000e */
[----:B------:R-:W-:-:S03]  /*0300*/  IABS R11, R9 ;  /* 0x00000009000b7213 */ /* 0x000fc60000000000 */
[----:B------:R-:W-:-:S04]  /*0310*/  IMAD.MOV R4, RZ, RZ, -R9 ;  /* 0x000000ffff047224 */ /* 0x000fc800078e0a09 */
[----:B------:R-:W-:Y:S01]  /*0320*/  IMAD R10, R3, R4, R10 ;  /* 0x00000004030a7224 */ /* 0x000fe200078e020a */
[----:B------:R-:W-:-:S04]  /*0330*/  MOV R4, R11 ;  /* 0x0000000b00047202 */ /* 0x000fc80000000f00 */
[----:B------:R-:W-:Y:S01]  /*0340*/  IABS R18, R10 ;  /* 0x0000000a00127213 */ /* 0x000fe20000000000 */
[----:B------:R-:W-:Y:S01]  /*0350*/  IMAD.HI.U32 R11, R13, R4, RZ ;  /* 0x000000040d0b7227 */ /* 0x000fe200078e00ff */
[----:B------:R-:W-:-:S03]  /*0360*/  LOP3.LUT R17, R10, R12, RZ, 0x3c, !PT ;  /* 0x0000000c0a117212 */ /* 0x000fc600078e3cff */
[----:B------:R-:W-:Y:S02]  /*0370*/  IMAD.MOV R14, RZ, RZ, -R11 ;  /* 0x000000ffff0e7224 */ /* 0x000fe400078e0a0b */
[----:B------:R-:W-:-:S04]  /*0380*/  IMAD.HI.U32 R15, R13, R18, RZ ;  /* 0x000000120d0f7227 */ /* 0x000fc800078e00ff */
[----:B------:R-:W-:Y:S02]  /*0390*/  IMAD R4, R5, R14, R4 ;  /* 0x0000000e05047224 */ /* 0x000fe400078e0204 */
[----:B------:R-:W-:-:S03]  /*03a0*/  IMAD.HI.U32 R14, R13, R6, RZ ;  /* 0x000000060d0e7227 */ /* 0x000fc600078e00ff */
[----:B------:R-:W-:Y:S01]  /*03b0*/  ISETP.GT.U32.AND P4, PT, R5, R4, PT ;  /* 0x000000040500720c */ /* 0x000fe20003f84070 */
[----:B------:R-:W-:Y:S01]  /*03c0*/  IMAD.MOV R13, RZ, RZ, -R15 ;  /* 0x000000ffff0d7224 */ /* 0x000fe200078e0a0f */
[----:B------:R-:W-:-:S03]  /*03d0*/  IADD3 R16, PT, PT, -R14, RZ, RZ ;  /* 0x000000ff0e107210 */ /* 0x000fc60007ffe1ff */
[C---:B------:R-:W-:Y:S02]  /*03e0*/  IMAD R18, R5.reuse, R13, R18 ;  /* 0x0000000d05127224 */ /* 0x040fe400078e0212 */
[C---:B------:R-:W-:Y:S01]  /*03f0*/  IMAD R16, R5.reuse, R16, R6 ;  /* 0x0000001005107224 */ /* 0x040fe200078e0206 */
[----:B------:R-:W0:Y:S02]  /*0400*/  S2R R13, SR_CTAID.X ;  /* 0x00000000000d7919 */ /* 0x000e240000002500 */
[C---:B------:R-:W-:Y:S02]  /*0410*/  ISETP.GT.U32.AND P2, PT, R5.reuse, R18, PT ;  /* 0x000000120500720c */ /* 0x040fe40003f44070 */
[----:B------:R-:W-:Y:S01]  /*0420*/  ISETP.GT.U32.AND P1, PT, R5, R16, PT ;  /* 0x000000100500720c */ /* 0x000fe20003f24070 */
[----:B------:R-:W-:Y:S02]  /*0430*/  @!P4 IMAD.IADD R4, R4, 0x1, -R5 ;  /* 0x000000010404c824 */ /* 0x000fe400078e0a05 */
[----:B------:R-:W-:-:S03]  /*0440*/  @!P4 VIADD R11, R11, 0x1 ;  /* 0x000000010b0bc836 */ /* 0x000fc60000000000 */
[----:B------:R-:W-:Y:S02]  /*0450*/  ISETP.GE.U32.AND P6, PT, R4, R5, PT ;  /* 0x000000050400720c */ /* 0x000fe40003fc6070 */
[----:B------:R-:W-:-:S03]  /*0460*/  LOP3.LUT R4, R9, R12, RZ, 0x3c, !PT ;  /* 0x0000000c09047212 */ /* 0x000fc600078e3cff */
[----:B------:R-:W-:Y:S01]  /*0470*/  @!P2 IMAD.IADD R18, R18, 0x1, -R5 ;  /* 0x000000011212a824 */ /* 0x000fe200078e0a05 */
[----:B------:R-:W-:Y:S01]  /*0480*/  ISETP.GE.AND P5, PT, R4, RZ, PT ;  /* 0x000000ff0400720c */ /* 0x000fe20003fa6270 */
[----:B------:R-:W-:Y:S01]  /*0490*/  @!P1 VIADD R14, R14, 0x1 ;  /* 0x000000010e0e9836 */ /* 0x000fe20000000000 */
[-C--:B------:R-:W-:Y:S02]  /*04a0*/  @!P1 IADD3 R16, PT, PT, R16, -R5.reuse, RZ ;  /* 0x8000000510109210 */ /* 0x080fe40007ffe0ff */
[-C--:B------:R-:W-:Y:S02]  /*04b0*/  ISETP.GE.U32.AND P3, PT, R18, R5.reuse, PT ;  /* 0x000000051200720c */ /* 0x080fe40003f66070 */
[----:B------:R-:W-:Y:S01]  /*04c0*/  ISETP.GE.U32.AND P4, PT, R16, R5, PT ;  /* 0x000000051000720c */ /* 0x000fe20003f86070 */
[----:B------:R-:W-:Y:S01]  /*04d0*/  @P6 VIADD R11, R11, 0x1 ;  /* 0x000000010b0b6836 */ /* 0x000fe20000000000 */
[----:B------:R-:W-:Y:S01]  /*04e0*/  ISETP.GE.AND P6, PT, R17, RZ, PT ;  /* 0x000000ff1100720c */ /* 0x000fe20003fc6270 */
[----:B------:R-:W4:Y:S01]  /*04f0*/  LDC.64 R4, c[0x0][0x390] ;  /* 0x0000e400ff047b82 */ /* 0x000f220000000a00 */
[----:B------:R-:W-:-:S02]  /*0500*/  @!P2 IADD3 R15, PT, PT, R15, 0x1, RZ ;  /* 0x000000010f0fa810 */ /* 0x000fc40007ffe0ff */
[-C--:B------:R-:W-:Y:S02]  /*0510*/  LOP3.LUT R16, R3, R12.reuse, RZ, 0x3c, !PT ;  /* 0x0000000c03107212 */ /* 0x080fe400078e3cff */
[----:B------:R-:W-:Y:S02]  /*0520*/  ISETP.NE.AND P2, PT, R12, RZ, PT ;  /* 0x000000ff0c00720c */ /* 0x000fe40003f45270 */
[----:B------:R-:W-:Y:S01]  /*0530*/  @!P5 IADD3 R11, PT, PT, -R11, RZ, RZ ;  /* 0x000000ff0b0bd210 */ /* 0x000fe20007ffe1ff */
[----:B------:R-:W-:Y:S01]  /*0540*/  @P3 VIADD R15, R15, 0x1 ;  /* 0x000000010f0f3836 */ /* 0x000fe20000000000 */
[----:B------:R-:W-:Y:S01]  /*0550*/  ISETP.GE.AND P3, PT, R16, RZ, PT ;  /* 0x000000ff1000720c */ /* 0x000fe20003f66270 */
[----:B------:R-:W-:Y:S01]  /*0560*/  @P4 VIADD R14, R14, 0x1 ;  /* 0x000000010e0e4836 */ /* 0x000fe20000000000 */
[----:B------:R-:W-:Y:S01]  /*0570*/  LOP3.LUT R16, RZ, R12, RZ, 0x33, !PT ;  /* 0x0000000cff107212 */ /* 0x000fe200078e33ff */
[----:B------:R-:W-:Y:S02]  /*0580*/  @!P6 IMAD.MOV R15, RZ, RZ, -R15 ;  /* 0x000000ffff0fe224 */ /* 0x000fe400078e0a0f */
[----:B------:R-:W-:Y:S01]  /*0590*/  IMAD.MOV.U32 R17, RZ, RZ, R14 ;  /* 0x000000ffff117224 */ /* 0x000fe200078e000e */
[C---:B------:R-:W-:Y:S01]  /*05a0*/  SEL R11, R16.reuse, R11, !P2 ;  /* 0x0000000b100b7207 */ /* 0x040fe20005000000 */
[----:B0-----:R-:W-:Y:S01]  /*05b0*/  IMAD R21, R13, 0x20, R20 ;  /* 0x000000200d157824 */ /* 0x001fe200078e0214 */
[----:B------:R-:W-:-:S02]  /*05c0*/  SEL R18, R16, R15, !P2 ;  /* 0x0000000f10127207 */ /* 0x000fc40005000000 */
[----:B------:R-:W0:Y:S01]  /*05d0*/  LDC.64 R14, c[0x0][0x388] ;  /* 0x0000e200ff0e7b82 */ /* 0x000e220000000a00 */
[----:B------:R-:W-:Y:S01]  /*05e0*/  IMAD.MOV R19, RZ, RZ, -R11 ;  /* 0x000000ffff137224 */ /* 0x000fe200078e0a0b */
[----:B------:R-:W-:Y:S01]  /*05f0*/  IADD3 R23, PT, PT, -R18, RZ, RZ ;  /* 0x000000ff12177210 */ /* 0x000fe20007ffe1ff */
[----:B------:R-:W-:Y:S01]  /*0600*/  @!P3 IMAD.MOV R17, RZ, RZ, -R17 ;  /* 0x000000ffff11b224 */ /* 0x000fe200078e0a11 */
[----:B------:R-:W-:Y:S01]  /*0610*/  LOP3.LUT R21, R21, 0xffffffe0, RZ, 0xc0, !PT ;  /* 0xffffffe015157812 */ /* 0x000fe200078ec0ff */
[----:B------:R-:W-:Y:S01]  /*0620*/  IMAD R13, R12, R19, R9 ;  /* 0x000000130c0d7224 */ /* 0x000fe200078e0209 */
[----:B------:R-:W-:Y:S01]  /*0630*/  LOP3.LUT R20, R20, 0x1c, RZ, 0xc0, !PT ;  /* 0x0000001c14147812 */ /* 0x000fe200078ec0ff */
[----:B------:R-:W-:Y:S01]  /*0640*/  IMAD R19, R12, R23, R10 ;  /* 0x000000170c137224 */ /* 0x000fe200078e020a */
[----:B------:R-:W-:Y:S01]  /*0650*/  SEL R16, R16, R17, !P2 ;  /* 0x0000001110107207 */ /* 0x000fe20005000000 */
[----:B----4-:R-:W-:Y:S02]  /*0660*/  IMAD R18, R5, UR4, R18 ;  /* 0x0000000405127c24 */ /* 0x010fe4000f8e0212 */
[----:B------:R-:W-:-:S02]  /*0670*/  IMAD R13, R13, R12, R19 ;  /* 0x0000000c0d0d7224 */ /* 0x000fc400078e0213 */
[----:B------:R-:W-:Y:S02]  /*0680*/  IMAD R21, R21, R4, RZ ;  /* 0x0000000415157224 */ /* 0x000fe400078e02ff */
[----:B------:R-:W-:Y:S02]  /*0690*/  IMAD R18, R11, R16, R18 ;  /* 0x000000100b127224 */ /* 0x000fe400078e0212 */
[----:B------:R-:W-:Y:S02]  /*06a0*/  IMAD R8, R8, R21, R20 ;  /* 0x0000001508087224 */ /* 0x000fe400078e0214 */
[----:B---3--:R-:W-:Y:S01]  /*06b0*/  IMAD R13, R18, UR5, R13 ;  /* 0x00000005120d7c24 */ /* 0x008fe2000f8e020d */
[----:B------:R-:W-:Y:S01]  /*06c0*/  IABS R5, R2 ;  /* 0x0000000200057213 */ /* 0x000fe20000000000 */
[----:B------:R-:W1:Y:S03]  /*06d0*/  LDCU UR5, c[0x0][0x3a8] ;  /* 0x00007500ff0577ac */ /* 0x000e660008000800 */
[----:B------:R-:W-:-:S04]  /*06e0*/  LEA R13, R13, R8, 0x5 ;  /* 0x000000080d0d7211 */ /* 0x000fc800078e28ff */
[----:B------:R-:W-:-:S05]  /*06f0*/  SHF.R.S32.HI R13, RZ, 0x2, R13 ;  /* 0x00000002ff0d7819 */ /* 0x000fca000001140d */
[----:B0-----:R-:W-:-:S05]  /*0700*/  IMAD.WIDE R14, R13, 0x4, R14 ;  /* 0x000000040d0e7825 */ /* 0x001fca00078e020e */
[----:B-----5:R0:W2:Y:S01]  /*0710*/  LDG.E R4, desc[UR6][R14.64] ;  /* 0x000000060e047981 */ /* 0x0200a2000c1e1900 */
[----:B------:R-:W3:Y:S01]  /*0720*/  I2F.RP R11, R5 ;  /* 0x00000005000b7306 */ /* 0x000ee20000209400 */
[----:B-1----:R-:W-:Y:S02]  /*0730*/  VIADD R9, R9, UR5 ;  /* 0x0000000509097c36 */ /* 0x002fe40008000000 */
[----:B0-----:R-:W-:-:S05]  /*0740*/  VIADD R14, R10, UR5 ;  /* 0x000000050a0e7c36 */ /* 0x001fca0008000000 */
[----:B------:R-:W-:Y:S01]  /*0750*/  ISETP.GE.AND P5, PT, R14, RZ, PT ;  /* 0x000000ff0e00720c */ /* 0x000fe20003fa6270 */
[----:B---3--:R-:W0:Y:S02]  /*0760*/  MUFU.RCP R11, R11 ;  /* 0x0000000b000b7308 */ /* 0x008e240000001000 */
[----:B0-----:R-:W-:Y:S01]  /*0770*/  VIADD R12, R11, 0xffffffe ;  /* 0x0ffffffe0b0c7836 */ /* 0x001fe20000000000 */
[----:B------:R-:W-:-:S05]  /*0780*/  IABS R11, R14 ;  /* 0x0000000e000b7213 */ /* 0x000fca0000000000 */
[----:B------:R0:W1:Y:S01]  /*0790*/  F2I.FTZ.U32.TRUNC.NTZ R13, R12 ;  /* 0x0000000c000d7305 */ /* 0x000062000021f000 */
[----:B------:R-:W-:-:S05]  /*07a0*/  IMAD.HI.U32 R7, R7, R11, RZ ;  /* 0x0000000b07077227 */ /* 0x000fca00078e00ff */
[----:B------:R-:W-:Y:S01]  /*07b0*/  IADD3 R7, PT, PT, -R7, RZ, RZ ;  /* 0x000000ff07077210 */ /* 0x000fe20007ffe1ff */
[----:B0-----:R-:W-:-:S04]  /*07c0*/  HFMA2 R12, -RZ, RZ, 0, 0 ;  /* 0x00000000ff0c7431 */ /* 0x001fc800000001ff */
[----:B------:R-:W-:Y:S01]  /*07d0*/  IMAD R7, R6, R7, R11 ;  /* 0x0000000706077224 */ /* 0x000fe200078e020b */
[----:B-1----:R-:W-:-:S04]  /*07e0*/  IADD3 R16, PT, PT, RZ, -R13, RZ ;  /* 0x8000000dff107210 */ /* 0x002fc80007ffe0ff */
[----:B------:R-:W-:Y:S01]  /*07f0*/  ISETP.GT.U32.AND P3, PT, R6, R7, PT ;  /* 0x000000070600720c */ /* 0x000fe20003f64070 */
[----:B------:R-:W-:Y:S01]  /*0800*/  IMAD R15, R16, R5, RZ ;  /* 0x00000005100f7224 */ /* 0x000fe200078e02ff */
[----:B------:R-:W-:-:S03]  /*0810*/  IABS R16, R9 ;  /* 0x0000000900107213 */ /* 0x000fc60000000000 */
[----:B------:R-:W-:Y:S01]  /*0820*/  IMAD.HI.U32 R13, R13, R15, R12 ;  /* 0x0000000f0d0d7227 */ /* 0x000fe200078e000c */
[----:B------:R-:W-:-:S05]  /*0830*/  MOV R10, R16 ;  /* 0x00000010000a7202 */ /* 0x000fca0000000f00 */
[----:B------:R-:W-:Y:S02]  /*0840*/  IMAD.HI.U32 R13, R13, R10, RZ ;  /* 0x0000000a0d0d7227 */ /* 0x000fe400078e00ff */
[----:B------:R-:W-:Y:S02]  /*0850*/  @!P3 IADD3 R7, PT, PT, R7, -R6, RZ ;  /* 0x800000060707b210 */ /* 0x000fe40007ffe0ff */
[----:B------:R-:W-:Y:S01]  /*0860*/  ISETP.GE.AND P3, PT, R9, RZ, PT ;  /* 0x000000ff0900720c */ /* 0x000fe20003f66270 */
[----:B------:R-:W-:Y:S01]  /*0870*/  IMAD.MOV R13, RZ, RZ, -R13 ;  /* 0x000000ffff0d7224 */ /* 0x000fe200078e0a0d */
[----:B------:R-:W-:-:S03]  /*0880*/  ISETP.GT.U32.AND P4, PT, R6, R7, PT ;  /* 0x000000070600720c */ /* 0x000fc60003f84070 */
[----:B------:R-:W-:-:S05]  /*0890*/  IMAD R10, R5, R13, R10 ;  /* 0x0000000d050a7224 */ /* 0x000fca00078e020a */
[----:B------:R-:W-:-:S05]  /*08a0*/  ISETP.GT.U32.AND P1, PT, R5, R10, PT ;  /* 0x0000000a0500720c */ /* 0x000fca0003f24070 */
[----:B------:R-:W-:-:S08]  /*08b0*/  @!P4 IADD3 R7, PT, PT, R7, -R6, RZ ;  /* 0x800000060707c210 */ /* 0x000fd00007ffe0ff */
[----:B------:R-:W-:Y:S01]  /*08c0*/  @!P1 IMAD.IADD R10, R10, 0x1, -R5 ;  /* 0x000000010a0a9824 */ /* 0x000fe200078e0a05 */
[----:B------:R-:W-:-:S04]  /*08d0*/  ISETP.NE.AND P1, PT, R2, RZ, PT ;  /* 0x000000ff0200720c */ /* 0x000fc80003f25270 */
[----:B------:R-:W-:-:S13]  /*08e0*/  ISETP.GT.U32.AND P2, PT, R5, R10, PT ;  /* 0x0000000a0500720c */ /* 0x000fda0003f44070 */
[----:B------:R-:W-:Y:S01]  /*08f0*/  @!P2 IMAD.IADD R10, R10, 0x1, -R5 ;  /* 0x000000010a0aa824 */ /* 0x000fe200078e0a05 */
[----:B------:R-:W-:Y:S02]  /*0900*/  MOV R5, R7 ;  /* 0x0000000700057202 */ /* 0x000fe40000000f00 */
[----:B------:R-:W0:Y:S01]  /*0910*/  LDC.64 R6, c[0x0][0x380] ;  /* 0x0000e000ff067b82 */ /* 0x000e220000000a00 */
[----:B------:R-:W-:Y:S01]  /*0920*/  @!P3 IMAD.MOV R10, RZ, RZ, -R10 ;  /* 0x000000ffff0ab224 */ /* 0x000fe200078e0a0a */
[----:B------:R-:W-:Y:S01]  /*0930*/  @!P1 LOP3.LUT R10, RZ, R2, RZ, 0x33, !PT ;  /* 0x00000002ff0a9212 */ /* 0x000fe200078e33ff */
[----:B------:R-:W-:-:S04]  /*0940*/  @!P5 IMAD.MOV R5, RZ, RZ, -R5 ;  /* 0x000000ffff05d224 */ /* 0x000fc800078e0a05 */
[----:B------:R-:W-:Y:S01]  /*0950*/  IMAD R2, R2, UR4, R10 ;  /* 0x0000000402027c24 */ /* 0x000fe2000f8e020a */
[----:B------:R-:W-:-:S05]  /*0960*/  SEL R0, R0, R5, !P0 ;  /* 0x0000000500007207 */ /* 0x000fca0004000000 */
[----:B------:R-:W-:-:S05]  /*0970*/  IMAD R3, R2, R3, R0 ;  /* 0x0000000302037224 */ /* 0x000fca00078e0200 */
[----:B------:R-:W-:-:S04]  /*0980*/  LEA R3, R3, R8, 0x5 ;  /* 0x0000000803037211 */ /* 0x000fc800078e28ff */
[----:B------:R-:W-:-:S05]  /*0990*/  SHF.R.S32.HI R3, RZ, 0x2, R3 ;  /* 0x00000002ff037819 */ /* 0x000fca0000011403 */
[----:B0-----:R-:W-:-:S05]  /*09a0*/  IMAD.WIDE R2, R3, 0x4, R6 ;  /* 0x0000000403027825 */ /* 0x001fca00078e0206 */
[----:B--2---:R-:W-:Y:S01]  /*09b0*/  STG.E desc[UR6][R2.64], R4 ;  /* 0x0000000402007986 */ /* 0x004fe2000c101906 */
[----:B------:R-:W-:Y:S05]  /*09c0*/  EXIT ;  /* 0x000000000000794d */ /* 0x000fea0003800000 */
.L_x_6:
        /* <DEDUP_REMOVED lines=11> */
.L_x_10:


//--------------------- .nv.global.init           --------------------------
	.section	.nv.global.init,"aw",@progbits
	.align	4
.nv.global.init:
	.type		mrg32k3aM1SubSeq,@object
	.size		mrg32k3aM1SubSeq,(mrg32k3aM2SubSeq - mrg32k3aM1SubSeq)
mrg32k3aM1SubSeq:
        /*0000*/ 	.byte	0x0b, 0xcc, 0xee, 0x04, 0x73, 0x29, 0x8b, 0x6f, 0xf6, 0x53, 0x03, 0xf6, 0x23, 0xf6, 0xea, 0xda
        /* <DEDUP_REMOVED lines=125> */
	.type		mrg32k3aM2SubSeq,@object
	.size		mrg32k3aM2SubSeq,(mrg32k3aM1 - mrg32k3aM2SubSeq)
mrg32k3aM2SubSeq:
        /* <DEDUP_REMOVED lines=126> */
	.type		mrg32k3aM1,@object
	.size		mrg32k3aM1,(mrg32k3aM1Seq - mrg32k3aM1)
mrg32k3aM1:
        /* <DEDUP_REMOVED lines=144> */
	.type		mrg32k3aM1Seq,@object
	.size		mrg32k3aM1Seq,(mrg32k3aM2 - mrg32k3aM1Seq)
mrg32k3aM1Seq:
        /* <DEDUP_REMOVED lines=144> */
	.type		mrg32k3aM2,@object
	.size		mrg32k3aM2,(mrg32k3aM2Seq - mrg32k3aM2)
mrg32k3aM2:
        /* <DEDUP_REMOVED lines=144> */
	.type		mrg32k3aM2Seq,@object
	.size		mrg32k3aM2Seq,(precalc_xorwow_matrix - mrg32k3aM2Seq)
mrg32k3aM2Seq:
        /* <DEDUP_REMOVED lines=144> */
	.type		precalc_xorwow_matrix,@object
	.size		precalc_xorwow_matrix,(precalc_xorwow_offset_matrix - precalc_xorwow_matrix)
precalc_xorwow_matrix:
        /* <DEDUP_REMOVED lines=6400> */
	.type		precalc_xorwow_offset_matrix,@object
	.size		precalc_xorwow_offset_matrix,(.L_1 - precalc_xorwow_offset_matrix)
precalc_xorwow_offset_matrix:
        /* <DEDUP_REMOVED lines=6400> */
.L_1:


//--------------------- .nv.shared.reserved.0     --------------------------
	.section	.nv.shared.reserved.0,"aw",@nobits
	.weak		__nv_reservedSMEM_offset_0_alias
	.size		__nv_reservedSMEM_offset_0_alias, 0, 64
	.other		__nv_reservedSMEM_offset_0_alias,@"STO_CUDA_RESERVED_SHARED STV_DEFAULT"
__nv_reservedSMEM_offset_0_alias:
	.zero		0
	.zero		64


//--------------------- .nv.global                --------------------------
	.section	.nv.global,"aw",@nobits
.nv.global:
	.type		_ZN54_INTERNAL_7a36a051_23_reverse_roll_kernels_cu_6eecb27d4cuda3std6ranges3__45__cpo9iter_moveE,@object
	.size		_ZN54_INTERNAL_7a36a051_23_reverse_roll_kernels_cu_6eecb27d4cuda3std6ranges3__45__cpo9iter_moveE,(_ZN54_INTERNAL_7a36a051_23_reverse_roll_kernels_cu_6eecb27d4cuda3std3__456_GLOBAL__N__7a36a051_23_reverse_roll_kernels_cu_6eecb27d6ignoreE - _ZN54_INTERNAL_7a36a051_23_reverse_roll_kernels_cu_6eecb27d4cuda3std6ranges3__45__cpo9iter_moveE)
_ZN54_INTERNAL_7a36a051_23_reverse_roll_kernels_cu_6eecb27d4cuda3std6ranges3__45__cpo9iter_moveE:
	.zero		1
	.type		_ZN54_INTERNAL_7a36a051_23_reverse_roll_kernels_cu_6eecb27d4cuda3std3__456_GLOBAL__N__7a36a051_23_reverse_roll_kernels_cu_6eecb27d6ignoreE,@object
	.size		_ZN54_INTERNAL_7a36a051_23_reverse_roll_kernels_cu_6eecb27d4cuda3std3__456_GLOBAL__N__7a36a051_23_reverse_roll_kernels_cu_6eecb27d6ignoreE,(_ZN54_INTERNAL_7a36a051_23_reverse_roll_kernels_cu_6eecb27d4cuda3std3__45__cpo4cendE - _ZN54_INTERNAL_7a36a051_23_reverse_roll_kernels_cu_6eecb27d4cuda3std3__456_GLOBAL__N__7a36a051_23_reverse_roll_kernels_cu_6eecb27d6ignoreE)
_ZN54_INTERNAL_7a36a051_23_reverse_roll_kernels_cu_6eecb27d4cuda3std3__456_GLOBAL__N__7a36a051_23_reverse_roll_kernels_cu_6eecb27d6ignoreE:
	.zero		1
	.type		_ZN54_INTERNAL_7a36a051_23_reverse_roll_kernels_cu_6eecb27d4cuda3std3__45__cpo4cendE,@object
	.size		_ZN54_INTERNAL_7a36a051_23_reverse_roll_kernels_cu_6eecb27d4cuda3std3__45__cpo4cendE,(_ZN54_INTERNAL_7a36a051_23_reverse_roll_kernels_cu_6eecb27d4cuda3std3__45__cpo3endE - _ZN54_INTERNAL_7a36a051_23_reverse_roll_kernels_cu_6eecb27d4cuda3std3__45__cpo4cendE)
_ZN54_INTERNAL_7a36a051_23_reverse_roll_kernels_cu_6eecb27d4cuda3std3__45__cpo4cendE:
	.zero		1
	.type		_ZN54_INTERNAL_7a36a051_23_reverse_roll_kernels_cu_6eecb27d4cuda3std3__45__cpo3endE,@object
	.size		_ZN54_INTERNAL_7a36a051_23_reverse_roll_kernels_cu_6eecb27d4cuda3std3__45__cpo3endE,(_ZN54_INTERNAL_7a36a051_23_reverse_roll_kernels_cu_6eecb27d4cuda3std3__48in_placeE - _ZN54_INTERNAL_7a36a051_23_reverse_roll_kernels_cu_6eecb27d4cuda3std3__45__cpo3endE)
_ZN54_INTERNAL_7a36a051_23_reverse_roll_kernels_cu_6eecb27d4cuda3std3__45__cpo3endE:
	.zero		1
	.type		_ZN54_INTERNAL_7a36a051_23_reverse_roll_kernels_cu_6eecb27d4cuda3std3__48in_placeE,@object
	.size		_ZN54_INTERNAL_7a36a051_23_reverse_roll_kernels_cu_6eecb27d4cuda3std3__48in_placeE,(_ZN54_INTERNAL_7a36a051_23_reverse_roll_kernels_cu_6eecb27d4cuda3std6ranges3__45__cpo7advanceE - _ZN54_INTERNAL_7a36a051_23_reverse_roll_kernels_cu_6eecb27d4cuda3std3__48in_placeE)
_ZN54_INTERNAL_7a36a051_23_reverse_roll_kernels_cu_6eecb27d4cuda3std3__48in_placeE:
	.zero		1
	.type		_ZN54_INTERNAL_7a36a051_23_reverse_roll_kernels_cu_6eecb27d4cuda3std6ranges3__45__cpo7advanceE,@object
	.size		_ZN54_INTERNAL_7a36a051_23_reverse_roll_kernels_cu_6eecb27d4cuda3std6ranges3__45__cpo7advanceE,(_ZN54_INTERNAL_7a36a051_23_reverse_roll_kernels_cu_6eecb27d4cuda3std3__45__cpo5beginE - _ZN54_INTERNAL_7a36a051_23_reverse_roll_kernels_cu_6eecb27d4cuda3std6ranges3__45__cpo7advanceE)
_ZN54_INTERNAL_7a36a051_23_reverse_roll_kernels_cu_6eecb27d4cuda3std6ranges3__45__cpo7advanceE:
	.zero		1
	.type		_ZN54_INTERNAL_7a36a051_23_reverse_roll_kernels_cu_6eecb27d4cuda3std3__45__cpo5beginE,@object
	.size		_ZN54_INTERNAL_7a36a051_23_reverse_roll_kernels_cu_6eecb27d4cuda3std3__45__cpo5beginE,(_ZN54_INTERNAL_7a36a051_23_reverse_roll_kernels_cu_6eecb27d4cuda3std3__419piecewise_constructE - _ZN54_INTERNAL_7a36a051_23_reverse_roll_kernels_cu_6eecb27d4cuda3std3__45__cpo5beginE)
_ZN54_INTERNAL_7a36a051_23_reverse_roll_kernels_cu_6eecb27d4cuda3std3__45__cpo5beginE:
	.zero		1
	.type		_ZN54_INTERNAL_7a36a051_23_reverse_roll_kernels_cu_6eecb27d4cuda3std3__419piecewise_constructE,@object
	.size		_ZN54_INTERNAL_7a36a051_23_reverse_roll_kernels_cu_6eecb27d4cuda3std3__419piecewise_constructE,(_ZN54_INTERNAL_7a36a051_23_reverse_roll_kernels_cu_6eecb27d4cuda3std3__45__cpo6cbeginE - _ZN54_INTERNAL_7a36a051_23_reverse_roll_kernels_cu_6eecb27d4cuda3std3__419piecewise_constructE)
_ZN54_INTERNAL_7a36a051_23_reverse_roll_kernels_cu_6eecb27d4cuda3std3__419piecewise_constructE:
	.zero		1
	.type		_ZN54_INTERNAL_7a36a051_23_reverse_roll_kernels_cu_6eecb27d4cuda3std3__45__cpo6cbeginE,@object
	.size		_ZN54_INTERNAL_7a36a051_23_reverse_roll_kernels_cu_6eecb27d4cuda3std3__45__cpo6cbeginE,(_ZN54_INTERNAL_7a36a051_23_reverse_roll_kernels_cu_6eecb27d4cuda3std6ranges3__45__cpo4swapE - _ZN54_INTERNAL_7a36a051_23_reverse_roll_kernels_cu_6eecb27d4cuda3std3__45__cpo6cbeginE)
_ZN54_INTERNAL_7a36a051_23_reverse_roll_kernels_cu_6eecb27d4cuda3std3__45__cpo6cbeginE:
	.zero		1
	.type		_ZN54_INTERNAL_7a36a051_23_reverse_roll_kernels_cu_6eecb27d4cuda3std6ranges3__45__cpo4swapE,@object
	.size		_ZN54_INTERNAL_7a36a051_23_reverse_roll_kernels_cu_6eecb27d4cuda3std6ranges3__45__cpo4swapE,(.L_16 - _ZN54_INTERNAL_7a36a051_23_reverse_roll_kernels_cu_6eecb27d4cuda3std6ranges3__45__cpo4swapE)
_ZN54_INTERNAL_7a36a051_23_reverse_roll_kernels_cu_6eecb27d4cuda3std6ranges3__45__cpo4swapE:
	.zero		1
.L_16:


//--------------------- .nv.constant0._ZN17fastertransformer12reverse_rollI6__halfEEvPT_PKS2_iiiiiiii --------------------------
	.section	.nv.constant0._ZN17fastertransformer12reverse_rollI6__halfEEvPT_PKS2_iiiiiiii,"a",@progbits
	.sectionflags	@""
	.align	4
.nv.constant0._ZN17fastertransformer12reverse_rollI6__halfEEvPT_PKS2_iiiiiiii:
	.zero		944


//--------------------- .nv.constant0._ZN17fastertransformer12reverse_rollIfEEvPT_PKS1_iiiiiiii --------------------------
	.section	.nv.constant0._ZN17fastertransformer12reverse_rollIfEEvPT_PKS1_iiiiiiii,"a",@progbits
	.sectionflags	@""
	.align	4
.nv.constant0._ZN17fastertransformer12reverse_rollIfEEvPT_PKS1_iiiiiiii:
	.zero		944


//--------------------- .nv.constant0._ZN17fastertransformer12reverse_rollI7__half2EEvPT_PKS2_iiiiiiii --------------------------
	.section	.nv.constant0._ZN17fastertransformer12reverse_rollI7__half2EEvPT_PKS2_iiiiiiii,"a",@progbits
	.sectionflags	@""
	.align	4
.nv.constant0._ZN17fastertransformer12reverse_rollI7__half2EEvPT_PKS2_iiiiiiii:
	.zero		944


//--------------------- .nv.constant0._ZN17fastertransformer18reverse_roll_col32EPaPKaiiiiiiii --------------------------
	.section	.nv.constant0._ZN17fastertransformer18reverse_roll_col32EPaPKaiiiiiiii,"a",@progbits
	.sectionflags	@""
	.align	4
.nv.constant0._ZN17fastertransformer18reverse_roll_col32EPaPKaiiiiiiii:
	.zero		944


//--------------------- SYMBOLS --------------------------

	.type		.nv.reservedSmem.offset0,@object
	.size		.nv.reservedSmem.offset0,0x4
